//
// Generated by NVIDIA NVVM Compiler
//
// Compiler Build ID: CL-36424714
// Cuda compilation tools, release 13.0, V13.0.88
// Based on NVVM 20.0.0
//

.version 9.0
.target sm_100
.address_size 64

	// .globl	_Z14pageRankKernelPKiS0_PKfPfi

.visible .entry _Z14pageRankKernelPKiS0_PKfPfi(
	.param .u64 .ptr .align 1 _Z14pageRankKernelPKiS0_PKfPfi_param_0,
	.param .u64 .ptr .align 1 _Z14pageRankKernelPKiS0_PKfPfi_param_1,
	.param .u64 .ptr .align 1 _Z14pageRankKernelPKiS0_PKfPfi_param_2,
	.param .u64 .ptr .align 1 _Z14pageRankKernelPKiS0_PKfPfi_param_3,
	.param .u32 _Z14pageRankKernelPKiS0_PKfPfi_param_4
)
{
	.reg .pred 	%p<11>;
	.reg .b32 	%r<68>;
	.reg .b32 	%f<83>;
	.reg .b64 	%rd<51>;
	.reg .b64 	%fd<10>;

	ld.param.u64 	%rd3, [_Z14pageRankKernelPKiS0_PKfPfi_param_0];
	ld.param.u64 	%rd5, [_Z14pageRankKernelPKiS0_PKfPfi_param_1];
	ld.param.u64 	%rd6, [_Z14pageRankKernelPKiS0_PKfPfi_param_2];
	ld.param.u64 	%rd4, [_Z14pageRankKernelPKiS0_PKfPfi_param_3];
	ld.param.u32 	%r20, [_Z14pageRankKernelPKiS0_PKfPfi_param_4];
	cvta.to.global.u64 	%rd1, %rd6;
	cvta.to.global.u64 	%rd2, %rd5;
	mov.u32 	%r21, %ctaid.x;
	mov.u32 	%r22, %ntid.x;
	mov.u32 	%r23, %tid.x;
	mad.lo.s32 	%r1, %r21, %r22, %r23;
	setp.ge.s32 	%p1, %r1, %r20;
	@%p1 bra 	$L__BB0_15;
	cvta.to.global.u64 	%rd7, %rd3;
	mul.wide.s32 	%rd8, %r1, 4;
	add.s64 	%rd9, %rd7, %rd8;
	ld.global.u32 	%r65, [%rd9];
	ld.global.u32 	%r3, [%rd9+4];
	setp.ge.s32 	%p2, %r65, %r3;
	mov.f64 	%fd9, 0d0000000000000000;
	@%p2 bra 	$L__BB0_14;
	add.s32 	%r24, %r65, 1;
	max.s32 	%r25, %r3, %r24;
	sub.s32 	%r4, %r25, %r65;
	and.b32  	%r5, %r4, 7;
	sub.s32 	%r26, %r65, %r25;
	setp.gt.u32 	%p3, %r26, -8;
	mov.f32 	%f82, 0f00000000;
	@%p3 bra 	$L__BB0_5;
	shl.b32 	%r63, %r65, 1;
	and.b32  	%r27, %r4, -8;
	neg.s32 	%r62, %r27;
	mov.f32 	%f82, 0f00000000;
$L__BB0_4:
	.pragma "nounroll";
	mul.wide.s32 	%rd10, %r63, 4;
	add.s64 	%rd11, %rd2, %rd10;
	ld.global.u32 	%r28, [%rd11];
	mul.wide.s32 	%rd12, %r28, 4;
	add.s64 	%rd13, %rd1, %rd12;
	ld.global.f32 	%f16, [%rd13];
	ld.global.u32 	%r29, [%rd11+4];
	cvt.rn.f32.s32 	%f17, %r29;
	div.rn.f32 	%f18, %f16, %f17;
	add.f32 	%f19, %f82, %f18;
	ld.global.u32 	%r30, [%rd11+8];
	mul.wide.s32 	%rd14, %r30, 4;
	add.s64 	%rd15, %rd1, %rd14;
	ld.global.f32 	%f20, [%rd15];
	ld.global.u32 	%r31, [%rd11+12];
	cvt.rn.f32.s32 	%f21, %r31;
	div.rn.f32 	%f22, %f20, %f21;
	add.f32 	%f23, %f19, %f22;
	ld.global.u32 	%r32, [%rd11+16];
	mul.wide.s32 	%rd16, %r32, 4;
	add.s64 	%rd17, %rd1, %rd16;
	ld.global.f32 	%f24, [%rd17];
	ld.global.u32 	%r33, [%rd11+20];
	cvt.rn.f32.s32 	%f25, %r33;
	div.rn.f32 	%f26, %f24, %f25;
	add.f32 	%f27, %f23, %f26;
	ld.global.u32 	%r34, [%rd11+24];
	mul.wide.s32 	%rd18, %r34, 4;
	add.s64 	%rd19, %rd1, %rd18;
	ld.global.f32 	%f28, [%rd19];
	ld.global.u32 	%r35, [%rd11+28];
	cvt.rn.f32.s32 	%f29, %r35;
	div.rn.f32 	%f30, %f28, %f29;
	add.f32 	%f31, %f27, %f30;
	ld.global.u32 	%r36, [%rd11+32];
	mul.wide.s32 	%rd20, %r36, 4;
	add.s64 	%rd21, %rd1, %rd20;
	ld.global.f32 	%f32, [%rd21];
	ld.global.u32 	%r37, [%rd11+36];
	cvt.rn.f32.s32 	%f33, %r37;
	div.rn.f32 	%f34, %f32, %f33;
	add.f32 	%f35, %f31, %f34;
	ld.global.u32 	%r38, [%rd11+40];
	mul.wide.s32 	%rd22, %r38, 4;
	add.s64 	%rd23, %rd1, %rd22;
	ld.global.f32 	%f36, [%rd23];
	ld.global.u32 	%r39, [%rd11+44];
	cvt.rn.f32.s32 	%f37, %r39;
	div.rn.f32 	%f38, %f36, %f37;
	add.f32 	%f39, %f35, %f38;
	ld.global.u32 	%r40, [%rd11+48];
	mul.wide.s32 	%rd24, %r40, 4;
	add.s64 	%rd25, %rd1, %rd24;
	ld.global.f32 	%f40, [%rd25];
	ld.global.u32 	%r41, [%rd11+52];
	cvt.rn.f32.s32 	%f41, %r41;
	div.rn.f32 	%f42, %f40, %f41;
	add.f32 	%f43, %f39, %f42;
	ld.global.u32 	%r42, [%rd11+56];
	mul.wide.s32 	%rd26, %r42, 4;
	add.s64 	%rd27, %rd1, %rd26;
	ld.global.f32 	%f44, [%rd27];
	ld.global.u32 	%r43, [%rd11+60];
	cvt.rn.f32.s32 	%f45, %r43;
	div.rn.f32 	%f46, %f44, %f45;
	add.f32 	%f82, %f43, %f46;
	add.s32 	%r65, %r65, 8;
	add.s32 	%r63, %r63, 16;
	add.s32 	%r62, %r62, 8;
	setp.ne.s32 	%p4, %r62, 0;
	@%p4 bra 	$L__BB0_4;
$L__BB0_5:
	setp.eq.s32 	%p5, %r5, 0;
	@%p5 bra 	$L__BB0_13;
	and.b32  	%r15, %r4, 3;
	setp.lt.u32 	%p6, %r5, 4;
	@%p6 bra 	$L__BB0_8;
	shl.b32 	%r44, %r65, 1;
	mul.wide.s32 	%rd28, %r44, 4;
	add.s64 	%rd29, %rd2, %rd28;
	ld.global.u32 	%r45, [%rd29];
	mul.wide.s32 	%rd30, %r45, 4;
	add.s64 	%rd31, %rd1, %rd30;
	ld.global.f32 	%f48, [%rd31];
	ld.global.u32 	%r46, [%rd29+4];
	cvt.rn.f32.s32 	%f49, %r46;
	div.rn.f32 	%f50, %f48, %f49;
	add.f32 	%f51, %f82, %f50;
	ld.global.u32 	%r47, [%rd29+8];
	mul.wide.s32 	%rd32, %r47, 4;
	add.s64 	%rd33, %rd1, %rd32;
	ld.global.f32 	%f52, [%rd33];
	ld.global.u32 	%r48, [%rd29+12];
	cvt.rn.f32.s32 	%f53, %r48;
	div.rn.f32 	%f54, %f52, %f53;
	add.f32 	%f55, %f51, %f54;
	ld.global.u32 	%r49, [%rd29+16];
	mul.wide.s32 	%rd34, %r49, 4;
	add.s64 	%rd35, %rd1, %rd34;
	ld.global.f32 	%f56, [%rd35];
	ld.global.u32 	%r50, [%rd29+20];
	cvt.rn.f32.s32 	%f57, %r50;
	div.rn.f32 	%f58, %f56, %f57;
	add.f32 	%f59, %f55, %f58;
	ld.global.u32 	%r51, [%rd29+24];
	mul.wide.s32 	%rd36, %r51, 4;
	add.s64 	%rd37, %rd1, %rd36;
	ld.global.f32 	%f60, [%rd37];
	ld.global.u32 	%r52, [%rd29+28];
	cvt.rn.f32.s32 	%f61, %r52;
	div.rn.f32 	%f62, %f60, %f61;
	add.f32 	%f82, %f59, %f62;
	add.s32 	%r65, %r65, 4;
$L__BB0_8:
	setp.eq.s32 	%p7, %r15, 0;
	@%p7 bra 	$L__BB0_13;
	setp.eq.s32 	%p8, %r15, 1;
	@%p8 bra 	$L__BB0_11;
	shl.b32 	%r53, %r65, 1;
	mul.wide.s32 	%rd38, %r53, 4;
	add.s64 	%rd39, %rd2, %rd38;
	ld.global.u32 	%r54, [%rd39];
	mul.wide.s32 	%rd40, %r54, 4;
	add.s64 	%rd41, %rd1, %rd40;
	ld.global.f32 	%f64, [%rd41];
	ld.global.u32 	%r55, [%rd39+4];
	cvt.rn.f32.s32 	%f65, %r55;
	div.rn.f32 	%f66, %f64, %f65;
	add.f32 	%f67, %f82, %f66;
	ld.global.u32 	%r56, [%rd39+8];
	mul.wide.s32 	%rd42, %r56, 4;
	add.s64 	%rd43, %rd1, %rd42;
	ld.global.f32 	%f68, [%rd43];
	ld.global.u32 	%r57, [%rd39+12];
	cvt.rn.f32.s32 	%f69, %r57;
	div.rn.f32 	%f70, %f68, %f69;
	add.f32 	%f82, %f67, %f70;
	add.s32 	%r65, %r65, 2;
$L__BB0_11:
	and.b32  	%r58, %r4, 1;
	setp.eq.b32 	%p9, %r58, 1;
	not.pred 	%p10, %p9;
	@%p10 bra 	$L__BB0_13;
	shl.b32 	%r59, %r65, 1;
	mul.wide.s32 	%rd44, %r59, 4;
	add.s64 	%rd45, %rd2, %rd44;
	ld.global.u32 	%r60, [%rd45];
	mul.wide.s32 	%rd46, %r60, 4;
	add.s64 	%rd47, %rd1, %rd46;
	ld.global.f32 	%f71, [%rd47];
	ld.global.u32 	%r61, [%rd45+4];
	cvt.rn.f32.s32 	%f72, %r61;
	div.rn.f32 	%f73, %f71, %f72;
	add.f32 	%f82, %f82, %f73;
$L__BB0_13:
	cvt.f64.f32 	%fd4, %f82;
	mul.f64 	%fd9, %fd4, 0d3FEB333333333333;
$L__BB0_14:
	cvt.rn.f64.s32 	%fd5, %r20;
	mov.f64 	%fd6, 0d3FC3333333333334;
	div.rn.f64 	%fd7, %fd6, %fd5;
	add.f64 	%fd8, %fd7, %fd9;
	cvt.rn.f32.f64 	%f74, %fd8;
	cvta.to.global.u64 	%rd48, %rd4;
	add.s64 	%rd50, %rd48, %rd8;
	st.global.f32 	[%rd50], %f74;
$L__BB0_15:
	ret;

}
	// .globl	_Z18initializePageRankPfi
.visible .entry _Z18initializePageRankPfi(
	.param .u64 .ptr .align 1 _Z18initializePageRankPfi_param_0,
	.param .u32 _Z18initializePageRankPfi_param_1
)
{
	.reg .pred 	%p<2>;
	.reg .b32 	%r<6>;
	.reg .b32 	%f<3>;
	.reg .b64 	%rd<5>;

	ld.param.u64 	%rd1, [_Z18initializePageRankPfi_param_0];
	ld.param.u32 	%r2, [_Z18initializePageRankPfi_param_1];
	mov.u32 	%r3, %ctaid.x;
	mov.u32 	%r4, %ntid.x;
	mov.u32 	%r5, %tid.x;
	mad.lo.s32 	%r1, %r3, %r4, %r5;
	setp.ge.s32 	%p1, %r1, %r2;
	@%p1 bra 	$L__BB1_2;
	cvta.to.global.u64 	%rd2, %rd1;
	cvt.rn.f32.s32 	%f1, %r2;
	rcp.rn.f32 	%f2, %f1;
	mul.wide.s32 	%rd3, %r1, 4;
	add.s64 	%rd4, %rd2, %rd3;
	st.global.f32 	[%rd4], %f2;
$L__BB1_2:
	ret;

}


// ===== COMPILED SASS (sm_100) =====

	.target	sm_100

	.elftype	@"ET_EXEC"


//--------------------- .note.nv.tkinfo           --------------------------
	.section	.note.nv.tkinfo,"",@"SHT_NOTE"
	.sectionflags	@"SHF_NOTE_NV_TKINFO"
	.tkinfo
        /*0018*/ 	.word	0x00000002
        /*0030*/ 	.string	""
        /*0030*/ 	.string	"ptxas"
        /*0030*/ 	.string	"Cuda compilation tools, release 13.0, V13.0.88"
        /*0030*/ 	.string	"Build cuda_13.0.r13.0/compiler.36424714_0"
        /*0030*/ 	.string	"-arch sm_100 -m 64 "



//--------------------- .note.nv.cuinfo           --------------------------
	.section	.note.nv.cuinfo,"",@"SHT_NOTE"
	.sectionflags	@"SHF_NOTE_NV_CUINFO"
        /*0018*/ 	.short	0x0002
        /*001a*/ 	.short	0x0064
        /*001c*/ 	.short	0x0082
	.zero		2


//--------------------- .nv.info                  --------------------------
	.section	.nv.info,"",@"SHT_CUDA_INFO"
	.align	4


	//----- nvinfo : EIATTR_REGCOUNT
	.align		4
        /*0000*/ 	.byte	0x04, 0x2f
        /*0002*/ 	.short	(.L_1 - .L_0)
	.align		4
.L_0:
        /*0004*/ 	.word	index@(_Z14pageRankKernelPKiS0_PKfPfi)
        /*0008*/ 	.word	0x0000001a


	//----- nvinfo : EIATTR_FRAME_SIZE
	.align		4
.L_1:
        /*000c*/ 	.byte	0x04, 0x11
        /*000e*/ 	.short	(.L_3 - .L_2)
	.align		4
.L_2:
        /*0010*/ 	.word	index@($__internal_2_$__cuda_sm3x_div_rn_noftz_f32_slowpath)
        /*0014*/ 	.word	0x00000000


	//----- nvinfo : EIATTR_FRAME_SIZE
	.align		4
.L_3:
        /*0018*/ 	.byte	0x04, 0x11
        /*001a*/ 	.short	(.L_5 - .L_4)
	.align		4
.L_4:
        /*001c*/ 	.word	index@($__internal_1_$__cuda_sm20_div_rn_f64_full)
        /*0020*/ 	.word	0x00000000


	//----- nvinfo : EIATTR_FRAME_SIZE
	.align		4
.L_5:
        /*0024*/ 	.byte	0x04, 0x11
        /*0026*/ 	.short	(.L_7 - .L_6)
	.align		4
.L_6:
        /*0028*/ 	.word	index@(_Z14pageRankKernelPKiS0_PKfPfi)
        /*002c*/ 	.word	0x00000000


	//----- nvinfo : EIATTR_REGCOUNT
	.align		4
.L_7:
        /*0030*/ 	.byte	0x04, 0x2f
        /*0032*/ 	.short	(.L_9 - .L_8)
	.align		4
.L_8:
        /*0034*/ 	.word	index@(_Z18initializePageRankPfi)
        /*0038*/ 	.word	0x0000000e


	//----- nvinfo : EIATTR_FRAME_SIZE
	.align		4
.L_9:
        /*003c*/ 	.byte	0x04, 0x11
        /*003e*/ 	.short	(.L_11 - .L_10)
	.align		4
.L_10:
        /*0040*/ 	.word	index@($__internal_0_$__cuda_sm20_rcp_rn_f32_slowpath)
        /*0044*/ 	.word	0x00000000


	//----- nvinfo : EIATTR_FRAME_SIZE
	.align		4
.L_11:
        /*0048*/ 	.byte	0x04, 0x11
        /*004a*/ 	.short	(.L_13 - .L_12)
	.align		4
.L_12:
        /*004c*/ 	.word	index@(_Z18initializePageRankPfi)
        /*0050*/ 	.word	0x00000000


	//----- nvinfo : EIATTR_MIN_STACK_SIZE
	.align		4
.L_13:
        /*0054*/ 	.byte	0x04, 0x12
        /*0056*/ 	.short	(.L_15 - .L_14)
	.align		4
.L_14:
        /*0058*/ 	.word	index@(_Z18initializePageRankPfi)
        /*005c*/ 	.word	0x00000000


	//----- nvinfo : EIATTR_MIN_STACK_SIZE
	.align		4
.L_15:
        /*0060*/ 	.byte	0x04, 0x12
        /*0062*/ 	.short	(.L_17 - .L_16)
	.align		4
.L_16:
        /*0064*/ 	.word	index@(_Z14pageRankKernelPKiS0_PKfPfi)
        /*0068*/ 	.word	0x00000000
.L_17:


//--------------------- .nv.compat                --------------------------
	.section	.nv.compat,"",@"SHT_CUDA_COMPAT_INFO"
	.align	4
        /*0000*/ 	.byte	0x02, 0x09, 0x00, 0x00, 0x02, 0x02, 0x01, 0x00, 0x02, 0x05, 0x05, 0x00, 0x03, 0x07, 0x01, 0x01
        /*0010*/ 	.byte	0x02, 0x03, 0x00, 0x00, 0x02, 0x06, 0x01, 0x00, 0x04, 0x0b, 0x08, 0x00, 0x01, 0x00, 0x00, 0x00
        /*0020*/ 	.byte	0x00, 0x00, 0x00, 0x00


//--------------------- .nv.info._Z18initializePageRankPfi --------------------------
	.section	.nv.info._Z18initializePageRankPfi,"",@"SHT_CUDA_INFO"
	.sectionflags	@""
	.align	4


	//----- nvinfo : EIATTR_CUDA_API_VERSION
	.align		4
        /*0000*/ 	.byte	0x04, 0x37
        /*0002*/ 	.short	(.L_19 - .L_18)
.L_18:
        /*0004*/ 	.word	0x00000082


	//----- nvinfo : EIATTR_KPARAM_INFO
	.align		4
.L_19:
        /*0008*/ 	.byte	0x04, 0x17
        /*000a*/ 	.short	(.L_21 - .L_20)
.L_20:
        /*000c*/ 	.word	0x00000000
        /*0010*/ 	.short	0x0001
        /*0012*/ 	.short	0x0008
        /*0014*/ 	.byte	0x00, 0xf0, 0x11, 0x00


	//----- nvinfo : EIATTR_KPARAM_INFO
	.align		4
.L_21:
        /*0018*/ 	.byte	0x04, 0x17
        /*001a*/ 	.short	(.L_23 - .L_22)
.L_22:
        /*001c*/ 	.word	0x00000000
        /*0020*/ 	.short	0x0000
        /*0022*/ 	.short	0x0000
        /*0024*/ 	.byte	0x00, 0xf5, 0x21, 0x00


	//----- nvinfo : EIATTR_SPARSE_MMA_MASK
	.align		4
.L_23:
        /*0028*/ 	.byte	0x03, 0x50
        /*002a*/ 	.short	0x0000


	//----- nvinfo : EIATTR_MAXREG_COUNT
	.align		4
        /*002c*/ 	.byte	0x03, 0x1b
        /*002e*/ 	.short	0x00ff


	//----- nvinfo : EIATTR_MERCURY_ISA_VERSION
	.align		4
        /*0030*/ 	.byte	0x03, 0x5f
        /*0032*/ 	.short	0x0101


	//----- nvinfo : EIATTR_VRC_CTA_INIT_COUNT
	.align		4
        /*0034*/ 	.byte	0x02, 0x4a
	.zero		1
	.zero		1


	//----- nvinfo : EIATTR_EXIT_INSTR_OFFSETS
	.align		4
        /*0038*/ 	.byte	0x04, 0x1c
        /*003a*/ 	.short	(.L_25 - .L_24)


	//   ....[0]....
.L_24:
        /*003c*/ 	.word	0x00000070


	//   ....[1]....
        /*0040*/ 	.word	0x00000190


	//----- nvinfo : EIATTR_CRS_STACK_SIZE
	.align		4
.L_25:
        /*0044*/ 	.byte	0x04, 0x1e
        /*0046*/ 	.short	(.L_27 - .L_26)
.L_26:
        /*0048*/ 	.word	0x00000000


	//----- nvinfo : EIATTR_CBANK_PARAM_SIZE
	.align		4
.L_27:
        /*004c*/ 	.byte	0x03, 0x19
        /*004e*/ 	.short	0x000c


	//----- nvinfo : EIATTR_PARAM_CBANK
	.align		4
        /*0050*/ 	.byte	0x04, 0x0a
        /*0052*/ 	.short	(.L_29 - .L_28)
	.align		4
.L_28:
        /*0054*/ 	.word	index@(.nv.constant0._Z18initializePageRankPfi)
        /*0058*/ 	.short	0x0380
        /*005a*/ 	.short	0x000c


	//----- nvinfo : EIATTR_SW_WAR
	.align		4
.L_29:
        /*005c*/ 	.byte	0x04, 0x36
        /*005e*/ 	.short	(.L_31 - .L_30)
.L_30:
        /*0060*/ 	.word	0x00000008
.L_31:


//--------------------- .nv.info._Z14pageRankKernelPKiS0_PKfPfi --------------------------
	.section	.nv.info._Z14pageRankKernelPKiS0_PKfPfi,"",@"SHT_CUDA_INFO"
	.sectionflags	@""
	.align	4


	//----- nvinfo : EIATTR_CUDA_API_VERSION
	.align		4
        /*0000*/ 	.byte	0x04, 0x37
        /*0002*/ 	.short	(.L_33 - .L_32)
.L_32:
        /*0004*/ 	.word	0x00000082


	//----- nvinfo : EIATTR_KPARAM_INFO
	.align		4
.L_33:
        /*0008*/ 	.byte	0x04, 0x17
        /*000a*/ 	.short	(.L_35 - .L_34)
.L_34:
        /*000c*/ 	.word	0x00000000
        /*0010*/ 	.short	0x0004
        /*0012*/ 	.short	0x0020
        /*0014*/ 	.byte	0x00, 0xf0, 0x11, 0x00


	//----- nvinfo : EIATTR_KPARAM_INFO
	.align		4
.L_35:
        /*0018*/ 	.byte	0x04, 0x17
        /*001a*/ 	.short	(.L_37 - .L_36)
.L_36:
        /*001c*/ 	.word	0x00000000
        /*0020*/ 	.short	0x0003
        /*0022*/ 	.short	0x0018
        /*0024*/ 	.byte	0x00, 0xf5, 0x21, 0x00


	//----- nvinfo : EIATTR_KPARAM_INFO
	.align		4
.L_37:
        /*0028*/ 	.byte	0x04, 0x17
        /*002a*/ 	.short	(.L_39 - .L_38)
.L_38:
        /*002c*/ 	.word	0x00000000
        /*0030*/ 	.short	0x0002
        /*0032*/ 	.short	0x0010
        /*0034*/ 	.byte	0x00, 0xf5, 0x21, 0x00


	//----- nvinfo : EIATTR_KPARAM_INFO
	.align		4
.L_39:
        /*0038*/ 	.byte	0x04, 0x17
        /*003a*/ 	.short	(.L_41 - .L_40)
.L_40:
        /*003c*/ 	.word	0x00000000
        /*0040*/ 	.short	0x0001
        /*0042*/ 	.short	0x0008
        /*0044*/ 	.byte	0x00, 0xf5, 0x21, 0x00


	//----- nvinfo : EIATTR_KPARAM_INFO
	.align		4
.L_41:
        /*0048*/ 	.byte	0x04, 0x17
        /*004a*/ 	.short	(.L_43 - .L_42)
.L_42:
        /*004c*/ 	.word	0x00000000
        /*0050*/ 	.short	0x0000
        /*0052*/ 	.short	0x0000
        /*0054*/ 	.byte	0x00, 0xf5, 0x21, 0x00


	//----- nvinfo : EIATTR_SPARSE_MMA_MASK
	.align		4
.L_43:
        /*0058*/ 	.byte	0x03, 0x50
        /*005a*/ 	.short	0x0000


	//----- nvinfo : EIATTR_MAXREG_COUNT
	.align		4
        /*005c*/ 	.byte	0x03, 0x1b
        /*005e*/ 	.short	0x00ff


	//----- nvinfo : EIATTR_MERCURY_ISA_VERSION
	.align		4
        /*0060*/ 	.byte	0x03, 0x5f
        /*0062*/ 	.short	0x0101


	//----- nvinfo : EIATTR_VRC_CTA_INIT_COUNT
	.align		4
        /*0064*/ 	.byte	0x02, 0x4a
	.zero		1
	.zero		1


	//----- nvinfo : EIATTR_EXIT_INSTR_OFFSETS
	.align		4
        /*0068*/ 	.byte	0x04, 0x1c
        /*006a*/ 	.short	(.L_45 - .L_44)


	//   ....[0]....
.L_44:
        /*006c*/ 	.word	0x00000070


	//   ....[1]....
        /*0070*/ 	.word	0x00001860


	//----- nvinfo : EIATTR_CRS_STACK_SIZE
	.align		4
.L_45:
        /*0074*/ 	.byte	0x04, 0x1e
        /*0076*/ 	.short	(.L_47 - .L_46)
.L_46:
        /*0078*/ 	.word	0x00000000


	//----- nvinfo : EIATTR_CBANK_PARAM_SIZE
	.align		4
.L_47:
        /*007c*/ 	.byte	0x03, 0x19
        /*007e*/ 	.short	0x0024


	//----- nvinfo : EIATTR_PARAM_CBANK
	.align		4
        /*0080*/ 	.byte	0x04, 0x0a
        /*0082*/ 	.short	(.L_49 - .L_48)
	.align		4
.L_48:
        /*0084*/ 	.word	index@(.nv.constant0._Z14pageRankKernelPKiS0_PKfPfi)
        /*0088*/ 	.short	0x0380
        /*008a*/ 	.short	0x0024


	//----- nvinfo : EIATTR_SW_WAR
	.align		4
.L_49:
        /*008c*/ 	.byte	0x04, 0x36
        /*008e*/ 	.short	(.L_51 - .L_50)
.L_50:
        /*0090*/ 	.word	0x00000008
.L_51:


//--------------------- .nv.callgraph             --------------------------
	.section	.nv.callgraph,"",@"SHT_CUDA_CALLGRAPH"
	.align	4
	.sectionentsize	8
	.align		4
        /*0000*/ 	.word	0x00000000
	.align		4
        /*0004*/ 	.word	0xffffffff
	.align		4
        /*0008*/ 	.word	0x00000000
	.align		4
        /*000c*/ 	.word	0xfffffffe
	.align		4
        /*0010*/ 	.word	0x00000000
	.align		4
        /*0014*/ 	.word	0xfffffffd
	.align		4
        /*0018*/ 	.word	0x00000000
	.align		4
        /*001c*/ 	.word	0xfffffffc


//--------------------- .text._Z18initializePageRankPfi --------------------------
	.section	.text._Z18initializePageRankPfi,"ax",@progbits
	.align	128
        .global         _Z18initializePageRankPfi
        .type           _Z18initializePageRankPfi,@function
        .size           _Z18initializePageRankPfi,(.L_x_63 - _Z18initializePageRankPfi)
        .other          _Z18initializePageRankPfi,@"STO_CUDA_ENTRY STV_DEFAULT"
_Z18initializePageRankPfi:
.text._Z18initializePageRankPfi:
[----:B------:R-:W-:Y:S01]  /*0000*/  LDC R1, c[0x0][0x37c] ;  /* 0x0000df00ff017b82 */ /* 0x000fe20000000800 */
[----:B------:R-:W0:Y:S07]  /*0010*/  S2R R3, SR_TID.X ;  /* 0x0000000000037919 */ /* 0x000e2e0000002100 */
[----:B------:R-:W0:Y:S01]  /*0020*/  S2UR UR4, SR_CTAID.X ;  /* 0x00000000000479c3 */ /* 0x000e220000002500 */
[----:B------:R-:W1:Y:S07]  /*0030*/  LDCU UR5, c[0x0][0x388] ;  /* 0x00007100ff0577ac */ /* 0x000e6e0008000800 */
[----:B------:R-:W0:Y:S02]  /*0040*/  LDC R2, c[0x0][0x360] ;  /* 0x0000d800ff027b82 */ /* 0x000e240000000800 */
[----:B0-----:R-:W-:-:S05]  /*0050*/  IMAD R2, R2, UR4, R3 ;  /* 0x0000000402027c24 */ /* 0x001fca000f8e0203 */
[----:B-1----:R-:W-:-:S13]  /*0060*/  ISETP.GE.AND P0, PT, R2, UR5, PT ;  /* 0x0000000502007c0c */ /* 0x002fda000bf06270 */
[----:B------:R-:W-:Y:S05]  /*0070*/  @P0 EXIT ;  /* 0x000000000000094d */ /* 0x000fea0003800000 */
[----:B------:R-:W-:Y:S01]  /*0080*/  I2FP.F32.S32 R0, UR5 ;  /* 0x0000000500007c45 */ /* 0x000fe20008201400 */
[----:B------:R-:W0:Y:S04]  /*0090*/  LDCU.64 UR4, c[0x0][0x358] ;  /* 0x00006b00ff0477ac */ /* 0x000e280008000a00 */
[----:B------:R-:W-:-:S05]  /*00a0*/  VIADD R3, R0, 0x1800000 ;  /* 0x0180000000037836 */ /* 0x000fca0000000000 */
[----:B------:R-:W-:-:S04]  /*00b0*/  LOP3.LUT R3, R3, 0x7f800000, RZ, 0xc0, !PT ;  /* 0x7f80000003037812 */ /* 0x000fc800078ec0ff */
[----:B------:R-:W-:-:S13]  /*00c0*/  ISETP.GT.U32.AND P0, PT, R3, 0x1ffffff, PT ;  /* 0x01ffffff0300780c */ /* 0x000fda0003f04070 */
[----:B0-----:R-:W-:Y:S05]  /*00d0*/  @P0 BRA `(.L_x_0) ;  /* 0x0000000000100947 */ /* 0x001fea0003800000 */
[----:B------:R-:W-:-:S07]  /*00e0*/  MOV R4, 0x100 ;  /* 0x0000010000047802 */ /* 0x000fce0000000f00 */
[----:B------:R-:W-:Y:S05]  /*00f0*/  CALL.REL.NOINC `($__internal_0_$__cuda_sm20_rcp_rn_f32_slowpath) ;  /* 0x0000000000287944 */ /* 0x000fea0003c00000 */
[----:B------:R-:W-:Y:S01]  /*0100*/  IMAD.MOV.U32 R7, RZ, RZ, R3 ;  /* 0x000000ffff077224 */ /* 0x000fe200078e0003 */
[----:B------:R-:W-:Y:S06]  /*0110*/  BRA `(.L_x_1) ;  /* 0x0000000000107947 */ /* 0x000fec0003800000 */
.L_x_0:
[----:B------:R-:W0:Y:S02]  /*0120*/  MUFU.RCP R7, R0 ;  /* 0x0000000000077308 */ /* 0x000e240000001000 */
[----:B0-----:R-:W-:-:S04]  /*0130*/  FFMA R3, R0, R7, -1 ;  /* 0xbf80000000037423 */ /* 0x001fc80000000007 */
[----:B------:R-:W-:-:S04]  /*0140*/  FADD.FTZ R4, -R3, -RZ ;  /* 0x800000ff03047221 */ /* 0x000fc80000010100 */
[----:B------:R-:W-:-:S07]  /*0150*/  FFMA R7, R7, R4, R7 ;  /* 0x0000000407077223 */ /* 0x000fce0000000007 */
.L_x_1:
[----:B------:R-:W0:Y:S02]  /*0160*/  LDC.64 R4, c[0x0][0x380] ;  /* 0x0000e000ff047b82 */ /* 0x000e240000000a00 */
[----:B0-----:R-:W-:-:S05]  /*0170*/  IMAD.WIDE R2, R2, 0x4, R4 ;  /* 0x0000000402027825 */ /* 0x001fca00078e0204 */
[----:B------:R-:W-:Y:S01]  /*0180*/  STG.E desc[UR4][R2.64], R7 ;  /* 0x0000000702007986 */ /* 0x000fe2000c101904 */
[----:B------:R-:W-:Y:S05]  /*0190*/  EXIT ;  /* 0x000000000000794d */ /* 0x000fea0003800000 */
        .weak           $__internal_0_$__cuda_sm20_rcp_rn_f32_slowpath
        .type           $__internal_0_$__cuda_sm20_rcp_rn_f32_slowpath,@function
        .size           $__internal_0_$__cuda_sm20_rcp_rn_f32_slowpath,(.L_x_63 - $__internal_0_$__cuda_sm20_rcp_rn_f32_slowpath)
$__internal_0_$__cuda_sm20_rcp_rn_f32_slowpath:
[----:B------:R-:W-:-:S05]  /*01a0*/  IMAD.SHL.U32 R3, R0, 0x2, RZ ;  /* 0x0000000200037824 */ /* 0x000fca00078e00ff */
[----:B------:R-:W-:-:S04]  /*01b0*/  SHF.R.U32.HI R3, RZ, 0x18, R3 ;  /* 0x00000018ff037819 */ /* 0x000fc80000011603 */
[----:B------:R-:W-:-:S13]  /*01c0*/  ISETP.NE.U32.AND P0, PT, R3, RZ, PT ;  /* 0x000000ff0300720c */ /* 0x000fda0003f05070 */
[----:B------:R-:W-:Y:S05]  /*01d0*/  @P0 BRA `(.L_x_2) ;  /* 0x00000000002c0947 */ /* 0x000fea0003800000 */
[----:B------:R-:W-:-:S05]  /*01e0*/  IMAD.SHL.U32 R3, R0, 0x2, RZ ;  /* 0x0000000200037824 */ /* 0x000fca00078e00ff */
[----:B------:R-:W-:-:S13]  /*01f0*/  ISETP.NE.AND P0, PT, R3, RZ, PT ;  /* 0x000000ff0300720c */ /* 0x000fda0003f05270 */
[----:B------:R2:W3:Y:S01]  /*0200*/  @!P0 MUFU.RCP R3, R0 ;  /* 0x0000000000038308 */ /* 0x0004e20000001000 */
[----:B------:R-:W-:Y:S05]  /*0210*/  @!P0 BRA `(.L_x_3) ;  /* 0x0000000000a48947 */ /* 0x000fea0003800000 */
[----:B------:R-:W-:-:S04]  /*0220*/  FFMA R5, R0, 1.84467440737095516160e+19, RZ ;  /* 0x5f80000000057823 */ /* 0x000fc800000000ff */
[----:B--2---:R-:W3:Y:S02]  /*0230*/  MUFU.RCP R0, R5 ;  /* 0x0000000500007308 */ /* 0x004ee40000001000 */
[----:B---3--:R-:W-:-:S04]  /*0240*/  FFMA R3, R5, R0, -1 ;  /* 0xbf80000005037423 */ /* 0x008fc80000000000 */
[----:B------:R-:W-:-:S04]  /*0250*/  FADD.FTZ R3, -R3, -RZ ;  /* 0x800000ff03037221 */ /* 0x000fc80000010100 */
[----:B------:R-:W-:-:S04]  /*0260*/  FFMA R0, R0, R3, R0 ;  /* 0x0000000300007223 */ /* 0x000fc80000000000 */
[----:B------:R-:W-:Y:S01]  /*0270*/  FFMA R3, R0, 1.84467440737095516160e+19, RZ ;  /* 0x5f80000000037823 */ /* 0x000fe200000000ff */
[----:B------:R-:W-:Y:S06]  /*0280*/  BRA `(.L_x_3) ;  /* 0x0000000000887947 */ /* 0x000fec0003800000 */
.L_x_2:
[----:B------:R-:W-:-:S05]  /*0290*/  VIADD R5, R3, 0xffffff03 ;  /* 0xffffff0303057836 */ /* 0x000fca0000000000 */
[----:B------:R-:W-:-:S13]  /*02a0*/  ISETP.GT.U32.AND P0, PT, R5, 0x1, PT ;  /* 0x000000010500780c */ /* 0x000fda0003f04070 */
[----:B------:R-:W-:Y:S05]  /*02b0*/  @P0 BRA `(.L_x_4) ;  /* 0x0000000000780947 */ /* 0x000fea0003800000 */
[----:B------:R-:W-:Y:S01]  /*02c0*/  LOP3.LUT R6, R0, 0x7fffff, RZ, 0xc0, !PT ;  /* 0x007fffff00067812 */ /* 0x000fe200078ec0ff */
[----:B------:R-:W-:Y:S02]  /*02d0*/  IMAD.MOV.U32 R10, RZ, RZ, 0x3 ;  /* 0x00000003ff0a7424 */ /* 0x000fe400078e00ff */
[----:B------:R-:W-:Y:S01]  /*02e0*/  VIADD R3, R3, 0xffffff04 ;  /* 0xffffff0403037836 */ /* 0x000fe20000000000 */
[----:B------:R-:W-:Y:S02]  /*02f0*/  LOP3.LUT R6, R6, 0x3f800000, RZ, 0xfc, !PT ;  /* 0x3f80000006067812 */ /* 0x000fe400078efcff */
[----:B------:R-:W-:Y:S02]  /*0300*/  SHF.L.U32 R11, R10, R5, RZ ;  /* 0x000000050a0b7219 */ /* 0x000fe400000006ff */
[----:B------:R-:W0:Y:S02]  /*0310*/  MUFU.RCP R7, R6 ;  /* 0x0000000600077308 */ /* 0x000e240000001000 */
[----:B0-----:R-:W-:-:S04]  /*0320*/  FFMA R8, R6, R7, -1 ;  /* 0xbf80000006087423 */ /* 0x001fc80000000007 */
[----:B------:R-:W-:-:S04]  /*0330*/  FADD.FTZ R8, -R8, -RZ ;  /* 0x800000ff08087221 */ /* 0x000fc80000010100 */
[CCC-:B------:R-:W-:Y:S01]  /*0340*/  FFMA.RM R9, R7.reuse, R8.reuse, R7.reuse ;  /* 0x0000000807097223 */ /* 0x1c0fe20000004007 */
[----:B------:R-:W-:-:S04]  /*0350*/  FFMA.RP R8, R7, R8, R7 ;  /* 0x0000000807087223 */ /* 0x000fc80000008007 */
[C---:B------:R-:W-:Y:S02]  /*0360*/  LOP3.LUT R7, R9.reuse, 0x7fffff, RZ, 0xc0, !PT ;  /* 0x007fffff09077812 */ /* 0x040fe400078ec0ff */
[----:B------:R-:W-:Y:S02]  /*0370*/  FSETP.NEU.FTZ.AND P0, PT, R9, R8, PT ;  /* 0x000000080900720b */ /* 0x000fe40003f1d000 */
[----:B------:R-:W-:Y:S02]  /*0380*/  LOP3.LUT R8, R7, 0x800000, RZ, 0xfc, !PT ;  /* 0x0080000007087812 */ /* 0x000fe400078efcff */
[----:B------:R-:W-:Y:S02]  /*0390*/  SEL R7, RZ, 0xffffffff, !P0 ;  /* 0xffffffffff077807 */ /* 0x000fe40004000000 */
[----:B------:R-:W-:Y:S02]  /*03a0*/  LOP3.LUT R6, R11, R8, RZ, 0xc0, !PT ;  /* 0x000000080b067212 */ /* 0x000fe400078ec0ff */
[----:B------:R-:W-:Y:S01]  /*03b0*/  SHF.R.U32.HI R3, RZ, R3, R8 ;  /* 0x00000003ff037219 */ /* 0x000fe20000011608 */
[----:B------:R-:W-:Y:S01]  /*03c0*/  IMAD.MOV R7, RZ, RZ, -R7 ;  /* 0x000000ffff077224 */ /* 0x000fe200078e0a07 */
[----:B------:R-:W-:-:S04]  /*03d0*/  SHF.R.U32.HI R6, RZ, R5, R6 ;  /* 0x00000005ff067219 */ /* 0x000fc80000011606 */
[----:B------:R-:W-:Y:S02]  /*03e0*/  LOP3.LUT P1, RZ, R7, R5, R8, 0xf8, !PT ;  /* 0x0000000507ff7212 */ /* 0x000fe4000782f808 */
[C---:B------:R-:W-:Y:S02]  /*03f0*/  LOP3.LUT P0, RZ, R6.reuse, 0x1, RZ, 0xc0, !PT ;  /* 0x0000000106ff7812 */ /* 0x040fe4000780c0ff */
[----:B------:R-:W-:-:S04]  /*0400*/  LOP3.LUT P2, RZ, R6, 0x2, RZ, 0xc0, !PT ;  /* 0x0000000206ff7812 */ /* 0x000fc8000784c0ff */
[----:B------:R-:W-:Y:S02]  /*0410*/  PLOP3.LUT P0, PT, P0, P1, P2, 0xe0, 0x0 ;  /* 0x000000000000781c */ /* 0x000fe40000703c20 */
[----:B------:R-:W-:Y:S02]  /*0420*/  LOP3.LUT P1, RZ, R0, 0x7fffff, RZ, 0xc0, !PT ;  /* 0x007fffff00ff7812 */ /* 0x000fe4000782c0ff */
[----:B------:R-:W-:-:S05]  /*0430*/  SEL R5, RZ, 0x1, !P0 ;  /* 0x00000001ff057807 */ /* 0x000fca0004000000 */
[----:B------:R-:W-:-:S05]  /*0440*/  IMAD.MOV R5, RZ, RZ, -R5 ;  /* 0x000000ffff057224 */ /* 0x000fca00078e0a05 */
[----:B------:R-:W-:-:S13]  /*0450*/  ISETP.GE.AND P0, PT, R5, RZ, PT ;  /* 0x000000ff0500720c */ /* 0x000fda0003f06270 */
[----:B------:R-:W-:-:S04]  /*0460*/  @!P0 VIADD R3, R3, 0x1 ;  /* 0x0000000103038836 */ /* 0x000fc80000000000 */
[----:B------:R-:W-:-:S05]  /*0470*/  @!P1 IMAD.SHL.U32 R3, R3, 0x2, RZ ;  /* 0x0000000203039824 */ /* 0x000fca00078e00ff */
[----:B------:R-:W-:Y:S01]  /*0480*/  LOP3.LUT R3, R3, 0x80000000, R0, 0xf8, !PT ;  /* 0x8000000003037812 */ /* 0x000fe200078ef800 */
[----:B------:R-:W-:Y:S06]  /*0490*/  BRA `(.L_x_3) ;  /* 0x0000000000047947 */ /* 0x000fec0003800000 */
.L_x_4:
[----:B------:R0:W1:Y:S02]  /*04a0*/  MUFU.RCP R3, R0 ;  /* 0x0000000000037308 */ /* 0x0000640000001000 */
.L_x_3:
[----:B------:R-:W-:-:S04]  /*04b0*/  IMAD.MOV.U32 R5, RZ, RZ, 0x0 ;  /* 0x00000000ff057424 */ /* 0x000fc800078e00ff */
[----:B0123--:R-:W-:Y:S05]  /*04c0*/  RET.REL.NODEC R4 `(_Z18initializePageRankPfi) ;  /* 0xfffffff804cc7950 */ /* 0x00ffea0003c3ffff */
.L_x_5:
[----:B------:R-:W-:-:S00]  /*04d0*/  BRA `(.L_x_5) ;  /* 0xfffffffc00fc7947 */ /* 0x000fc0000383ffff */
[----:B------:R-:W-:-:S00]  /*04e0*/  NOP ;  /* 0x0000000000007918 */ /* 0x000fc00000000000 */
        /* <DEDUP_REMOVED lines=9> */
.L_x_63:


//--------------------- .text._Z14pageRankKernelPKiS0_PKfPfi --------------------------
	.section	.text._Z14pageRankKernelPKiS0_PKfPfi,"ax",@progbits
	.align	128
        .global         _Z14pageRankKernelPKiS0_PKfPfi
        .type           _Z14pageRankKernelPKiS0_PKfPfi,@function
        .size           _Z14pageRankKernelPKiS0_PKfPfi,(.L_x_65 - _Z14pageRankKernelPKiS0_PKfPfi)
        .other          _Z14pageRankKernelPKiS0_PKfPfi,@"STO_CUDA_ENTRY STV_DEFAULT"
_Z14pageRankKernelPKiS0_PKfPfi:
.text._Z14pageRankKernelPKiS0_PKfPfi:
        /* <DEDUP_REMOVED lines=8> */
[----:B------:R-:W0:Y:S01]  /*0080*/  LDC.64 R2, c[0x0][0x380] ;  /* 0x0000e000ff027b82 */ /* 0x000e220000000a00 */
[----:B------:R-:W1:Y:S01]  /*0090*/  LDCU.64 UR4, c[0x0][0x358] ;  /* 0x00006b00ff0477ac */ /* 0x000e620008000a00 */
[----:B0-----:R-:W-:-:S05]  /*00a0*/  IMAD.WIDE R2, R4, 0x4, R2 ;  /* 0x0000000404027825 */ /* 0x001fca00078e0202 */
[----:B-1----:R-:W2:Y:S04]  /*00b0*/  LDG.E R5, desc[UR4][R2.64] ;  /* 0x0000000402057981 */ /* 0x002ea8000c1e1900 */
[----:B------:R-:W2:Y:S01]  /*00c0*/  LDG.E R0, desc[UR4][R2.64+0x4] ;  /* 0x0000040402007981 */ /* 0x000ea2000c1e1900 */
[----:B------:R-:W-:Y:S01]  /*00d0*/  BSSY.RECONVERGENT B0, `(.L_x_6) ;  /* 0x000015e000007945 */ /* 0x000fe20003800200 */
[----:B------:R-:W-:Y:S02]  /*00e0*/  CS2R R6, SRZ ;  /* 0x0000000000067805 */ /* 0x000fe4000001ff00 */
[----:B--2---:R-:W-:-:S13]  /*00f0*/  ISETP.GE.AND P0, PT, R5, R0, PT ;  /* 0x000000000500720c */ /* 0x004fda0003f06270 */
[----:B------:R-:W-:Y:S05]  /*0100*/  @P0 BRA `(.L_x_7) ;  /* 0x0000001400680947 */ /* 0x000fea0003800000 */
[C---:B------:R-:W-:Y:S01]  /*0110*/  VIADDMNMX R0, R5.reuse, 0x1, R0, !PT ;  /* 0x0000000105007846 */ /* 0x040fe20007800100 */
[----:B------:R-:W-:Y:S01]  /*0120*/  BSSY.RECONVERGENT B3, `(.L_x_8) ;  /* 0x00000ab000037945 */ /* 0x000fe20003800200 */
[----:B------:R-:W-:Y:S02]  /*0130*/  HFMA2 R18, -RZ, RZ, 0, 0 ;  /* 0x00000000ff127431 */ /* 0x000fe400000001ff */
[----:B------:R-:W-:Y:S01]  /*0140*/  IADD3 R2, PT, PT, R5, -R0, RZ ;  /* 0x8000000005027210 */ /* 0x000fe20007ffe0ff */
[----:B------:R-:W-:-:S03]  /*0150*/  IMAD.IADD R6, R0, 0x1, -R5 ;  /* 0x0000000100067824 */ /* 0x000fc600078e0a05 */
[----:B------:R-:W-:Y:S02]  /*0160*/  ISETP.GT.U32.AND P0, PT, R2, -0x8, PT ;  /* 0xfffffff80200780c */ /* 0x000fe40003f04070 */
[----:B------:R-:W-:-:S11]  /*0170*/  LOP3.LUT R7, R6, 0x7, RZ, 0xc0, !PT ;  /* 0x0000000706077812 */ /* 0x000fd600078ec0ff */
[----:B------:R-:W-:Y:S05]  /*0180*/  @P0 BRA `(.L_x_9) ;  /* 0x0000000800900947 */ /* 0x000fea0003800000 */
[----:B------:R-:W0:Y:S01]  /*0190*/  LDC.64 R16, c[0x0][0x390] ;  /* 0x0000e400ff107b82 */ /* 0x000e220000000a00 */
[----:B------:R-:W-:Y:S01]  /*01a0*/  LOP3.LUT R9, R6, 0xfffffff8, RZ, 0xc0, !PT ;  /* 0xfffffff806097812 */ /* 0x000fe200078ec0ff */
[----:B------:R-:W-:Y:S01]  /*01b0*/  IMAD.SHL.U32 R8, R5, 0x2, RZ ;  /* 0x0000000205087824 */ /* 0x000fe200078e00ff */
[----:B------:R-:W-:-:S03]  /*01c0*/  MOV R18, RZ ;  /* 0x000000ff00127202 */ /* 0x000fc60000000f00 */
[----:B------:R-:W-:Y:S02]  /*01d0*/  IMAD.MOV R9, RZ, RZ, -R9 ;  /* 0x000000ffff097224 */ /* 0x000fe400078e0a09 */
[----:B------:R-:W1:Y:S05]  /*01e0*/  LDC.64 R14, c[0x0][0x388] ;  /* 0x0000e200ff0e7b82 */ /* 0x000e6a0000000a00 */
.L_x_26:
[----:B-1----:R-:W-:-:S05]  /*01f0*/  IMAD.WIDE R12, R8, 0x4, R14 ;  /* 0x00000004080c7825 */ /* 0x002fca00078e020e */
[----:B------:R-:W0:Y:S04]  /*0200*/  LDG.E R3, desc[UR4][R12.64] ;  /* 0x000000040c037981 */ /* 0x000e28000c1e1900 */
[----:B------:R-:W2:Y:S01]  /*0210*/  LDG.E R0, desc[UR4][R12.64+0x4] ;  /* 0x000004040c007981 */ /* 0x000ea2000c1e1900 */
[----:B0-----:R-:W-:-:S06]  /*0220*/  IMAD.WIDE R2, R3, 0x4, R16 ;  /* 0x0000000403027825 */ /* 0x001fcc00078e0210 */
[----:B------:R-:W3:Y:S01]  /*0230*/  LDG.E R3, desc[UR4][R2.64] ;  /* 0x0000000402037981 */ /* 0x000ee2000c1e1900 */
[----:B--2---:R-:W-:Y:S01]  /*0240*/  I2FP.F32.S32 R20, R0 ;  /* 0x0000000000147245 */ /* 0x004fe20000201400 */
[----:B------:R-:W-:Y:S01]  /*0250*/  BSSY.RECONVERGENT B4, `(.L_x_10) ;  /* 0x000000e000047945 */ /* 0x000fe20003800200 */
[----:B------:R-:W-:Y:S02]  /*0260*/  IADD3 R9, PT, PT, R9, 0x8, RZ ;  /* 0x0000000809097810 */ /* 0x000fe40007ffe0ff */
[----:B------:R-:W0:Y:S02]  /*0270*/  MUFU.RCP R0, R20 ;  /* 0x0000001400007308 */ /* 0x000e240000001000 */
[----:B------:R-:W-:Y:S01]  /*0280*/  ISETP.NE.AND P2, PT, R9, RZ, PT ;  /* 0x000000ff0900720c */ /* 0x000fe20003f45270 */
[----:B0-----:R-:W-:-:S04]  /*0290*/  FFMA R11, -R20, R0, 1 ;  /* 0x3f800000140b7423 */ /* 0x001fc80000000100 */
[----:B------:R-:W-:Y:S01]  /*02a0*/  FFMA R0, R0, R11, R0 ;  /* 0x0000000b00007223 */ /* 0x000fe20000000000 */
[----:B---3--:R-:W0:Y:S03]  /*02b0*/  FCHK P0, R3, R20 ;  /* 0x0000001403007302 */ /* 0x008e260000000000 */
[----:B------:R-:W-:-:S04]  /*02c0*/  FFMA R11, R3, R0, RZ ;  /* 0x00000000030b7223 */ /* 0x000fc800000000ff */
[----:B------:R-:W-:-:S04]  /*02d0*/  FFMA R10, -R20, R11, R3 ;  /* 0x0000000b140a7223 */ /* 0x000fc80000000103 */
[----:B------:R-:W-:Y:S01]  /*02e0*/  FFMA R0, R0, R10, R11 ;  /* 0x0000000a00007223 */ /* 0x000fe2000000000b */
[----:B0-----:R-:W-:Y:S06]  /*02f0*/  @!P0 BRA `(.L_x_11) ;  /* 0x00000000000c8947 */ /* 0x001fec0003800000 */
[----:B------:R-:W-:Y:S01]  /*0300*/  IMAD.MOV.U32 R0, RZ, RZ, R20 ;  /* 0x000000ffff007224 */ /* 0x000fe200078e0014 */
[----:B------:R-:W-:-:S07]  /*0310*/  MOV R2, 0x330 ;  /* 0x0000033000027802 */ /* 0x000fce0000000f00 */
[----:B------:R-:W-:Y:S05]  /*0320*/  CALL.REL.NOINC `($__internal_2_$__cuda_sm3x_div_rn_noftz_f32_slowpath) ;  /* 0x0000001800887944 */ /* 0x000fea0003c00000 */
.L_x_11:
[----:B------:R-:W-:Y:S05]  /*0330*/  BSYNC.RECONVERGENT B4 ;  /* 0x0000000000047941 */ /* 0x000fea0003800200 */
.L_x_10:
[----:B------:R-:W2:Y:S04]  /*0340*/  LDG.E R3, desc[UR4][R12.64+0x8] ;  /* 0x000008040c037981 */ /* 0x000ea8000c1e1900 */
[----:B------:R-:W3:Y:S01]  /*0350*/  LDG.E R10, desc[UR4][R12.64+0xc] ;  /* 0x00000c040c0a7981 */ /* 0x000ee2000c1e1900 */
[----:B--2---:R-:W-:-:S06]  /*0360*/  IMAD.WIDE R2, R3, 0x4, R16 ;  /* 0x0000000403027825 */ /* 0x004fcc00078e0210 */
[----:B------:R-:W2:Y:S01]  /*0370*/  LDG.E R3, desc[UR4][R2.64] ;  /* 0x0000000402037981 */ /* 0x000ea2000c1e1900 */
[----:B---3--:R-:W-:Y:S01]  /*0380*/  I2FP.F32.S32 R20, R10 ;  /* 0x0000000a00147245 */ /* 0x008fe20000201400 */
[----:B------:R-:W-:Y:S01]  /*0390*/  BSSY.RECONVERGENT B4, `(.L_x_12) ;  /* 0x000000d000047945 */ /* 0x000fe20003800200 */
[----:B------:R-:W-:Y:S02]  /*03a0*/  FADD R18, R0, R18 ;  /* 0x0000001200127221 */ /* 0x000fe40000000000 */
[----:B------:R-:W0:Y:S02]  /*03b0*/  MUFU.RCP R10, R20 ;  /* 0x00000014000a7308 */ /* 0x000e240000001000 */
[----:B0-----:R-:W-:-:S04]  /*03c0*/  FFMA R11, -R20, R10, 1 ;  /* 0x3f800000140b7423 */ /* 0x001fc8000000010a */
[----:B------:R-:W-:Y:S02]  /*03d0*/  FFMA R10, R10, R11, R10 ;  /* 0x0000000b0a0a7223 */ /* 0x000fe4000000000a */
[----:B--2---:R-:W0:Y:S02]  /*03e0*/  FCHK P0, R3, R20 ;  /* 0x0000001403007302 */ /* 0x004e240000000000 */
[----:B------:R-:W-:-:S04]  /*03f0*/  FFMA R11, R3, R10, RZ ;  /* 0x0000000a030b7223 */ /* 0x000fc800000000ff */
[----:B------:R-:W-:-:S04]  /*0400*/  FFMA R19, -R20, R11, R3 ;  /* 0x0000000b14137223 */ /* 0x000fc80000000103 */
[----:B------:R-:W-:Y:S01]  /*0410*/  FFMA R0, R10, R19, R11 ;  /* 0x000000130a007223 */ /* 0x000fe2000000000b */
[----:B0-----:R-:W-:Y:S06]  /*0420*/  @!P0 BRA `(.L_x_13) ;  /* 0x00000000000c8947 */ /* 0x001fec0003800000 */
[----:B------:R-:W-:Y:S02]  /*0430*/  MOV R0, R20 ;  /* 0x0000001400007202 */ /* 0x000fe40000000f00 */
[----:B------:R-:W-:-:S07]  /*0440*/  MOV R2, 0x460 ;  /* 0x0000046000027802 */ /* 0x000fce0000000f00 */
[----:B------:R-:W-:Y:S05]  /*0450*/  CALL.REL.NOINC `($__internal_2_$__cuda_sm3x_div_rn_noftz_f32_slowpath) ;  /* 0x00000018003c7944 */ /* 0x000fea0003c00000 */
.L_x_13:
[----:B------:R-:W-:Y:S05]  /*0460*/  BSYNC.RECONVERGENT B4 ;  /* 0x0000000000047941 */ /* 0x000fea0003800200 */
.L_x_12:
        /* <DEDUP_REMOVED lines=15> */
[----:B------:R-:W-:Y:S01]  /*0560*/  IMAD.MOV.U32 R0, RZ, RZ, R20 ;  /* 0x000000ffff007224 */ /* 0x000fe200078e0014 */
[----:B------:R-:W-:-:S07]  /*0570*/  MOV R2, 0x590 ;  /* 0x0000059000027802 */ /* 0x000fce0000000f00 */
[----:B------:R-:W-:Y:S05]  /*0580*/  CALL.REL.NOINC `($__internal_2_$__cuda_sm3x_div_rn_noftz_f32_slowpath) ;  /* 0x0000001400f07944 */ /* 0x000fea0003c00000 */
.L_x_15:
[----:B------:R-:W-:Y:S05]  /*0590*/  BSYNC.RECONVERGENT B4 ;  /* 0x0000000000047941 */ /* 0x000fea0003800200 */
.L_x_14:
        /* <DEDUP_REMOVED lines=18> */
.L_x_17:
[----:B------:R-:W-:Y:S05]  /*06c0*/  BSYNC.RECONVERGENT B4 ;  /* 0x0000000000047941 */ /* 0x000fea0003800200 */
.L_x_16:
        /* <DEDUP_REMOVED lines=18> */
.L_x_19:
[----:B------:R-:W-:Y:S05]  /*07f0*/  BSYNC.RECONVERGENT B4 ;  /* 0x0000000000047941 */ /* 0x000fea0003800200 */
.L_x_18:
        /* <DEDUP_REMOVED lines=18> */
.L_x_21:
[----:B------:R-:W-:Y:S05]  /*0920*/  BSYNC.RECONVERGENT B4 ;  /* 0x0000000000047941 */ /* 0x000fea0003800200 */
.L_x_20:
        /* <DEDUP_REMOVED lines=18> */
.L_x_23:
[----:B------:R-:W-:Y:S05]  /*0a50*/  BSYNC.RECONVERGENT B4 ;  /* 0x0000000000047941 */ /* 0x000fea0003800200 */
.L_x_22:
        /* <DEDUP_REMOVED lines=18> */
.L_x_25:
[----:B------:R-:W-:Y:S05]  /*0b80*/  BSYNC.RECONVERGENT B4 ;  /* 0x0000000000047941 */ /* 0x000fea0003800200 */
.L_x_24:
[----:B------:R-:W-:Y:S01]  /*0b90*/  FADD R18, R18, R0 ;  /* 0x0000000012127221 */ /* 0x000fe20000000000 */
[----:B------:R-:W-:Y:S01]  /*0ba0*/  VIADD R5, R5, 0x8 ;  /* 0x0000000805057836 */ /* 0x000fe20000000000 */
[----:B------:R-:W-:Y:S01]  /*0bb0*/  IADD3 R8, PT, PT, R8, 0x10, RZ ;  /* 0x0000001008087810 */ /* 0x000fe20007ffe0ff */
[----:B------:R-:W-:Y:S06]  /*0bc0*/  @P2 BRA `(.L_x_26) ;  /* 0xfffffff400882947 */ /* 0x000fec000383ffff */
.L_x_9:
[----:B------:R-:W-:Y:S05]  /*0bd0*/  BSYNC.RECONVERGENT B3 ;  /* 0x0000000000037941 */ /* 0x000fea0003800200 */
.L_x_8:
[----:B------:R-:W-:Y:S01]  /*0be0*/  ISETP.NE.AND P0, PT, R7, RZ, PT ;  /* 0x000000ff0700720c */ /* 0x000fe20003f05270 */
[----:B------:R-:W-:-:S12]  /*0bf0*/  BSSY.RECONVERGENT B3, `(.L_x_27) ;  /* 0x00000a7000037945 */ /* 0x000fd80003800200 */
[----:B------:R-:W-:Y:S05]  /*0c00*/  @!P0 BRA `(.L_x_28) ;  /* 0x0000000800948947 */ /* 0x000fea0003800000 */
[----:B------:R-:W-:Y:S01]  /*0c10*/  ISETP.GE.U32.AND P0, PT, R7, 0x4, PT ;  /* 0x000000040700780c */ /* 0x000fe20003f06070 */
[----:B------:R-:W-:Y:S01]  /*0c20*/  BSSY.RECONVERGENT B4, `(.L_x_29) ;  /* 0x0000057000047945 */ /* 0x000fe20003800200 */
[----:B------:R-:W-:-:S11]  /*0c30*/  LOP3.LUT R7, R6, 0x3, RZ, 0xc0, !PT ;  /* 0x0000000306077812 */ /* 0x000fd600078ec0ff */
[----:B------:R-:W-:Y:S05]  /*0c40*/  @!P0 BRA `(.L_x_30) ;  /* 0x0000000400508947 */ /* 0x000fea0003800000 */
[----:B------:R-:W0:Y:S01]  /*0c50*/  LDC.64 R12, c[0x0][0x388] ;  /* 0x0000e200ff0c7b82 */ /* 0x000e220000000a00 */
[----:B------:R-:W-:-:S04]  /*0c60*/  IMAD.SHL.U32 R3, R5, 0x2, RZ ;  /* 0x0000000205037824 */ /* 0x000fc800078e00ff */
[----:B0-----:R-:W-:-:S03]  /*0c70*/  IMAD.WIDE R12, R3, 0x4, R12 ;  /* 0x00000004030c7825 */ /* 0x001fc600078e020c */
[----:B------:R-:W0:Y:S02]  /*0c80*/  LDC.64 R2, c[0x0][0x390] ;  /* 0x0000e400ff027b82 */ /* 0x000e240000000a00 */
[----:B------:R-:W0:Y:S04]  /*0c90*/  LDG.E R9, desc[UR4][R12.64] ;  /* 0x000000040c097981 */ /* 0x000e28000c1e1900 */
[----:B------:R-:W2:Y:S01]  /*0ca0*/  LDG.E R0, desc[UR4][R12.64+0x4] ;  /* 0x000004040c007981 */ /* 0x000ea2000c1e1900 */
[----:B0-----:R-:W-:-:S06]  /*0cb0*/  IMAD.WIDE R2, R9, 0x4, R2 ;  /* 0x0000000409027825 */ /* 0x001fcc00078e0202 */
[----:B------:R-:W3:Y:S01]  /*0cc0*/  LDG.E R3, desc[UR4][R2.64] ;  /* 0x0000000402037981 */ /* 0x000ee2000c1e1900 */
[----:B--2---:R-:W-:Y:S01]  /*0cd0*/  I2FP.F32.S32 R10, R0 ;  /* 0x00000000000a7245 */ /* 0x004fe20000201400 */
[----:B------:R-:W-:Y:S03]  /*0ce0*/  BSSY.RECONVERGENT B5, `(.L_x_31) ;  /* 0x000000c000057945 */ /* 0x000fe60003800200 */
[----:B------:R-:W0:Y:S02]  /*0cf0*/  MUFU.RCP R0, R10 ;  /* 0x0000000a00007308 */ /* 0x000e240000001000 */
[----:B0-----:R-:W-:-:S04]  /*0d00*/  FFMA R9, -R10, R0, 1 ;  /* 0x3f8000000a097423 */ /* 0x001fc80000000100 */
[----:B------:R-:W-:Y:S02]  /*0d10*/  FFMA R0, R0, R9, R0 ;  /* 0x0000000900007223 */ /* 0x000fe40000000000 */
[----:B---3--:R-:W0:Y:S02]  /*0d20*/  FCHK P0, R3, R10 ;  /* 0x0000000a03007302 */ /* 0x008e240000000000 */
[----:B------:R-:W-:-:S04]  /*0d30*/  FFMA R9, R3, R0, RZ ;  /* 0x0000000003097223 */ /* 0x000fc800000000ff */
[----:B------:R-:W-:-:S04]  /*0d40*/  FFMA R8, -R10, R9, R3 ;  /* 0x000000090a087223 */ /* 0x000fc80000000103 */
[----:B------:R-:W-:Y:S01]  /*0d50*/  FFMA R0, R0, R8, R9 ;  /* 0x0000000800007223 */ /* 0x000fe20000000009 */
[----:B0-----:R-:W-:Y:S06]  /*0d60*/  @!P0 BRA `(.L_x_32) ;  /* 0x00000000000c8947 */ /* 0x001fec0003800000 */
[----:B------:R-:W-:Y:S02]  /*0d70*/  MOV R0, R10 ;  /* 0x0000000a00007202 */ /* 0x000fe40000000f00 */
[----:B------:R-:W-:-:S07]  /*0d80*/  MOV R2, 0xda0 ;  /* 0x00000da000027802 */ /* 0x000fce0000000f00 */
[----:B------:R-:W-:Y:S05]  /*0d90*/  CALL.REL.NOINC `($__internal_2_$__cuda_sm3x_div_rn_noftz_f32_slowpath) ;  /* 0x0000000c00ec7944 */ /* 0x000fea0003c00000 */
.L_x_32:
[----:B------:R-:W-:Y:S05]  /*0da0*/  BSYNC.RECONVERGENT B5 ;  /* 0x0000000000057941 */ /* 0x000fea0003800200 */
.L_x_31:
[----:B------:R-:W2:Y:S01]  /*0db0*/  LDG.E R9, desc[UR4][R12.64+0x8] ;  /* 0x000008040c097981 */ /* 0x000ea2000c1e1900 */
[----:B------:R-:W2:Y:S03]  /*0dc0*/  LDC.64 R2, c[0x0][0x390] ;  /* 0x0000e400ff027b82 */ /* 0x000ea60000000a00 */
[----:B------:R-:W3:Y:S01]  /*0dd0*/  LDG.E R8, desc[UR4][R12.64+0xc] ;  /* 0x00000c040c087981 */ /* 0x000ee2000c1e1900 */
[----:B--2---:R-:W-:-:S06]  /*0de0*/  IMAD.WIDE R2, R9, 0x4, R2 ;  /* 0x0000000409027825 */ /* 0x004fcc00078e0202 */
[----:B------:R-:W2:Y:S01]  /*0df0*/  LDG.E R3, desc[UR4][R2.64] ;  /* 0x0000000402037981 */ /* 0x000ea2000c1e1900 */
[----:B---3--:R-:W-:Y:S01]  /*0e00*/  I2FP.F32.S32 R14, R8 ;  /* 0x00000008000e7245 */ /* 0x008fe20000201400 */
[----:B------:R-:W-:Y:S03]  /*0e10*/  BSSY.RECONVERGENT B5, `(.L_x_33) ;  /* 0x000000d000057945 */ /* 0x000fe60003800200 */
[----:B------:R-:W0:Y:S02]  /*0e20*/  MUFU.RCP R8, R14 ;  /* 0x0000000e00087308 */ /* 0x000e240000001000 */
[----:B0-----:R-:W-:-:S04]  /*0e30*/  FFMA R9, -R14, R8, 1 ;  /* 0x3f8000000e097423 */ /* 0x001fc80000000108 */
[----:B------:R-:W-:Y:S01]  /*0e40*/  FFMA R10, R8, R9, R8 ;  /* 0x00000009080a7223 */ /* 0x000fe20000000008 */
[----:B------:R-:W-:Y:S01]  /*0e50*/  FADD R8, R18, R0 ;  /* 0x0000000012087221 */ /* 0x000fe20000000000 */
        /* <DEDUP_REMOVED lines=8> */
.L_x_34:
[----:B------:R-:W-:Y:S05]  /*0ee0*/  BSYNC.RECONVERGENT B5 ;  /* 0x0000000000057941 */ /* 0x000fea0003800200 */
.L_x_33:
[----:B------:R-:W2:Y:S01]  /*0ef0*/  LDG.E R9, desc[UR4][R12.64+0x10] ;  /* 0x000010040c097981 */ /* 0x000ea2000c1e1900 */
[----:B------:R-:W2:Y:S03]  /*0f00*/  LDC.64 R2, c[0x0][0x390] ;  /* 0x0000e400ff027b82 */ /* 0x000ea60000000a00 */
        /* <DEDUP_REMOVED lines=17> */
.L_x_36:
[----:B------:R-:W-:Y:S05]  /*1020*/  BSYNC.RECONVERGENT B5 ;  /* 0x0000000000057941 */ /* 0x000fea0003800200 */
.L_x_35:
        /* <DEDUP_REMOVED lines=19> */
.L_x_38:
[----:B------:R-:W-:Y:S05]  /*1160*/  BSYNC.RECONVERGENT B5 ;  /* 0x0000000000057941 */ /* 0x000fea0003800200 */
.L_x_37:
[----:B------:R-:W-:Y:S01]  /*1170*/  FADD R18, R8, R0 ;  /* 0x0000000008127221 */ /* 0x000fe20000000000 */
[----:B------:R-:W-:-:S07]  /*1180*/  IADD3 R5, PT, PT, R5, 0x4, RZ ;  /* 0x0000000405057810 */ /* 0x000fce0007ffe0ff */
.L_x_30:
[----:B------:R-:W-:Y:S05]  /*1190*/  BSYNC.RECONVERGENT B4 ;  /* 0x0000000000047941 */ /* 0x000fea0003800200 */
.L_x_29:
[----:B------:R-:W-:-:S13]  /*11a0*/  ISETP.NE.AND P0, PT, R7, RZ, PT ;  /* 0x000000ff0700720c */ /* 0x000fda0003f05270 */
[----:B------:R-:W-:Y:S05]  /*11b0*/  @!P0 BRA `(.L_x_28) ;  /* 0x0000000400288947 */ /* 0x000fea0003800000 */
[----:B------:R-:W-:Y:S01]  /*11c0*/  ISETP.NE.AND P0, PT, R7, 0x1, PT ;  /* 0x000000010700780c */ /* 0x000fe20003f05270 */
[----:B------:R-:W-:-:S12]  /*11d0*/  BSSY.RECONVERGENT B4, `(.L_x_39) ;  /* 0x000002e000047945 */ /* 0x000fd80003800200 */
        /* <DEDUP_REMOVED lines=22> */
.L_x_42:
[----:B------:R-:W-:Y:S05]  /*1340*/  BSYNC.RECONVERGENT B5 ;  /* 0x0000000000057941 */ /* 0x000fea0003800200 */
.L_x_41:
        /* <DEDUP_REMOVED lines=19> */
.L_x_44:
[----:B------:R-:W-:Y:S05]  /*1480*/  BSYNC.RECONVERGENT B5 ;  /* 0x0000000000057941 */ /* 0x000fea0003800200 */
.L_x_43:
[----:B------:R-:W-:Y:S01]  /*1490*/  FADD R18, R18, R0 ;  /* 0x0000000012127221 */ /* 0x000fe20000000000 */
[----:B------:R-:W-:-:S07]  /*14a0*/  IADD3 R5, PT, PT, R5, 0x2, RZ ;  /* 0x0000000205057810 */ /* 0x000fce0007ffe0ff */
.L_x_40:
[----:B------:R-:W-:Y:S05]  /*14b0*/  BSYNC.RECONVERGENT B4 ;  /* 0x0000000000047941 */ /* 0x000fea0003800200 */
.L_x_39:
[----:B------:R-:W-:-:S04]  /*14c0*/  LOP3.LUT R6, R6, 0x1, RZ, 0xc0, !PT ;  /* 0x0000000106067812 */ /* 0x000fc800078ec0ff */
[----:B------:R-:W-:-:S13]  /*14d0*/  ISETP.NE.U32.AND P0, PT, R6, 0x1, PT ;  /* 0x000000010600780c */ /* 0x000fda0003f05070 */
[----:B------:R-:W-:Y:S05]  /*14e0*/  @P0 BRA `(.L_x_28) ;  /* 0x00000000005c0947 */ /* 0x000fea0003800000 */
[----:B------:R-:W0:Y:S01]  /*14f0*/  LDC.64 R6, c[0x0][0x388] ;  /* 0x0000e200ff067b82 */ /* 0x000e220000000a00 */
[----:B------:R-:W-:-:S07]  /*1500*/  IMAD.SHL.U32 R5, R5, 0x2, RZ ;  /* 0x0000000205057824 */ /* 0x000fce00078e00ff */
[----:B------:R-:W1:Y:S01]  /*1510*/  LDC.64 R2, c[0x0][0x390] ;  /* 0x0000e400ff027b82 */ /* 0x000e620000000a00 */
[----:B0-----:R-:W-:-:S05]  /*1520*/  IMAD.WIDE R6, R5, 0x4, R6 ;  /* 0x0000000405067825 */ /* 0x001fca00078e0206 */
[----:B------:R-:W1:Y:S04]  /*1530*/  LDG.E R5, desc[UR4][R6.64] ;  /* 0x0000000406057981 */ /* 0x000e68000c1e1900 */
[----:B------:R-:W2:Y:S01]  /*1540*/  LDG.E R0, desc[UR4][R6.64+0x4] ;  /* 0x0000040406007981 */ /* 0x000ea2000c1e1900 */
[----:B-1----:R-:W-:-:S06]  /*1550*/  IMAD.WIDE R2, R5, 0x4, R2 ;  /* 0x0000000405027825 */ /* 0x002fcc00078e0202 */
        /* <DEDUP_REMOVED lines=14> */
.L_x_46:
[----:B------:R-:W-:Y:S05]  /*1640*/  BSYNC.RECONVERGENT B4 ;  /* 0x0000000000047941 */ /* 0x000fea0003800200 */
.L_x_45:
[----:B------:R-:W-:-:S07]  /*1650*/  FADD R18, R18, R0 ;  /* 0x0000000012127221 */ /* 0x000fce0000000000 */
.L_x_28:
[----:B------:R-:W-:Y:S05]  /*1660*/  BSYNC.RECONVERGENT B3 ;  /* 0x0000000000037941 */ /* 0x000fea0003800200 */
.L_x_27:
[----:B------:R-:W0:Y:S01]  /*1670*/  F2F.F64.F32 R6, R18 ;  /* 0x0000001200067310 */ /* 0x000e220000201800 */
[----:B------:R-:W-:Y:S01]  /*1680*/  UMOV UR6, 0x33333333 ;  /* 0x3333333300067882 */ /* 0x000fe20000000000 */
[----:B------:R-:W-:Y:S02]  /*1690*/  UMOV UR7, 0x3feb3333 ;  /* 0x3feb333300077882 */ /* 0x000fe40000000000 */
[----:B0-----:R-:W-:-:S11]  /*16a0*/  DMUL R6, R6, UR6 ;  /* 0x0000000606067c28 */ /* 0x001fd60008000000 */
.L_x_7:
[----:B------:R-:W-:Y:S05]  /*16b0*/  BSYNC.RECONVERGENT B0 ;  /* 0x0000000000007941 */ /* 0x000fea0003800200 */
.L_x_6:
[----:B------:R-:W0:Y:S01]  /*16c0*/  LDCU UR6, c[0x0][0x3a0] ;  /* 0x00007400ff0677ac */ /* 0x000e220008000800 */
[----:B------:R-:W-:Y:S01]  /*16d0*/  IMAD.MOV.U32 R2, RZ, RZ, 0x1 ;  /* 0x00000001ff027424 */ /* 0x000fe200078e00ff */
[----:B------:R-:W-:Y:S01]  /*16e0*/  UMOV UR7, 0x3fc33333 ;  /* 0x3fc3333300077882 */ /* 0x000fe20000000000 */
[----:B0-----:R-:W0:Y:S01]  /*16f0*/  I2F.F64 R8, UR6 ;  /* 0x0000000600087d12 */ /* 0x001e220008201c00 */
[----:B------:R-:W-:-:S07]  /*1700*/  UMOV UR6, 0x33333334 ;  /* 0x3333333400067882 */ /* 0x000fce0000000000 */
[----:B0-----:R-:W0:Y:S02]  /*1710*/  MUFU.RCP64H R3, R9 ;  /* 0x0000000900037308 */ /* 0x001e240000001800 */
[----:B0-----:R-:W-:-:S08]  /*1720*/  DFMA R10, -R8, R2, 1 ;  /* 0x3ff00000080a742b */ /* 0x001fd00000000102 */
[----:B------:R-:W-:-:S08]  /*1730*/  DFMA R10, R10, R10, R10 ;  /* 0x0000000a0a0a722b */ /* 0x000fd0000000000a */
[----:B------:R-:W-:-:S08]  /*1740*/  DFMA R10, R2, R10, R2 ;  /* 0x0000000a020a722b */ /* 0x000fd00000000002 */
[----:B------:R-:W-:-:S08]  /*1750*/  DFMA R2, -R8, R10, 1 ;  /* 0x3ff000000802742b */ /* 0x000fd0000000010a */
[----:B------:R-:W-:-:S08]  /*1760*/  DFMA R2, R10, R2, R10 ;  /* 0x000000020a02722b */ /* 0x000fd0000000000a */
[----:B------:R-:W-:-:S08]  /*1770*/  DMUL R10, R2, UR6 ;  /* 0x00000006020a7c28 */ /* 0x000fd00008000000 */
[----:B------:R-:W-:-:S08]  /*1780*/  DFMA R12, -R8, R10, UR6 ;  /* 0x00000006080c7e2b */ /* 0x000fd0000800010a */
[----:B------:R-:W-:-:S10]  /*1790*/  DFMA R2, R2, R12, R10 ;  /* 0x0000000c0202722b */ /* 0x000fd4000000000a */
[----:B------:R-:W-:-:S05]  /*17a0*/  FFMA R0, RZ, R9, R3 ;  /* 0x00000009ff007223 */ /* 0x000fca0000000003 */
[----:B------:R-:W-:-:S13]  /*17b0*/  FSETP.GT.AND P0, PT, |R0|, 1.469367938527859385e-39, PT ;  /* 0x001000000000780b */ /* 0x000fda0003f04200 */
[----:B------:R-:W-:Y:S05]  /*17c0*/  @P0 BRA `(.L_x_47) ;  /* 0x0000000000100947 */ /* 0x000fea0003800000 */
[----:B------:R-:W-:-:S07]  /*17d0*/  MOV R0, 0x17f0 ;  /* 0x000017f000007802 */ /* 0x000fce0000000f00 */
[----:B------:R-:W-:Y:S05]  /*17e0*/  CALL.REL.NOINC `($__internal_1_$__cuda_sm20_div_rn_f64_full) ;  /* 0x0000000000207944 */ /* 0x000fea0003c00000 */
[----:B------:R-:W-:Y:S01]  /*17f0*/  MOV R2, R14 ;  /* 0x0000000e00027202 */ /* 0x000fe20000000f00 */
[----:B------:R-:W-:-:S07]  /*1800*/  IMAD.MOV.U32 R3, RZ, RZ, R15 ;  /* 0x000000ffff037224 */ /* 0x000fce00078e000f */
.L_x_47:
[----:B------:R-:W0:Y:S01]  /*1810*/  LDC.64 R8, c[0x0][0x398] ;  /* 0x0000e600ff087b82 */ /* 0x000e220000000a00 */
[----:B------:R-:W-:-:S10]  /*1820*/  DADD R6, R2, R6 ;  /* 0x0000000002067229 */ /* 0x000fd40000000006 */
[----:B------:R-:W1:Y:S01]  /*1830*/  F2F.F32.F64 R7, R6 ;  /* 0x0000000600077310 */ /* 0x000e620000301000 */
[----:B0-----:R-:W-:-:S05]  /*1840*/  IMAD.WIDE R4, R4, 0x4, R8 ;  /* 0x0000000404047825 */ /* 0x001fca00078e0208 */
[----:B-1----:R-:W-:Y:S01]  /*1850*/  STG.E desc[UR4][R4.64], R7 ;  /* 0x0000000704007986 */ /* 0x002fe2000c101904 */
[----:B------:R-:W-:Y:S05]  /*1860*/  EXIT ;  /* 0x000000000000794d */ /* 0x000fea0003800000 */
        .weak           $__internal_1_$__cuda_sm20_div_rn_f64_full
        .type           $__internal_1_$__cuda_sm20_div_rn_f64_full,@function
        .size           $__internal_1_$__cuda_sm20_div_rn_f64_full,($__internal_2_$__cuda_sm3x_div_rn_noftz_f32_slowpath - $__internal_1_$__cuda_sm20_div_rn_f64_full)
$__internal_1_$__cuda_sm20_div_rn_f64_full:
[C---:B------:R-:W-:Y:S01]  /*1870*/  FSETP.GEU.AND P0, PT, |R9|.reuse, 1.469367938527859385e-39, PT ;  /* 0x001000000900780b */ /* 0x040fe20003f0e200 */
[----:B------:R-:W-:Y:S01]  /*1880*/  IMAD.MOV.U32 R10, RZ, RZ, 0x1 ;  /* 0x00000001ff0a7424 */ /* 0x000fe200078e00ff */
[C---:B------:R-:W-:Y:S02]  /*1890*/  LOP3.LUT R2, R9.reuse, 0x800fffff, RZ, 0xc0, !PT ;  /* 0x800fffff09027812 */ /* 0x040fe400078ec0ff */
[----:B------:R-:W-:Y:S02]  /*18a0*/  LOP3.LUT R16, R9, 0x7ff00000, RZ, 0xc0, !PT ;  /* 0x7ff0000009107812 */ /* 0x000fe400078ec0ff */
[----:B------:R-:W-:Y:S02]  /*18b0*/  LOP3.LUT R3, R2, 0x3ff00000, RZ, 0xfc, !PT ;  /* 0x3ff0000002037812 */ /* 0x000fe400078efcff */
[----:B------:R-:W-:Y:S01]  /*18c0*/  MOV R2, R8 ;  /* 0x0000000800027202 */ /* 0x000fe20000000f00 */
[----:B------:R-:W-:Y:S01]  /*18d0*/  IMAD.MOV.U32 R18, RZ, RZ, R16 ;  /* 0x000000ffff127224 */ /* 0x000fe200078e0010 */
[----:B------:R-:W-:-:S02]  /*18e0*/  MOV R5, 0x1ca00000 ;  /* 0x1ca0000000057802 */ /* 0x000fc40000000f00 */
[----:B------:R-:W-:Y:S01]  /*18f0*/  ISETP.LE.U32.AND P1, PT, R16, 0x3fc00000, PT ;  /* 0x3fc000001000780c */ /* 0x000fe20003f23070 */
[----:B------:R-:W-:Y:S01]  /*1900*/  @!P0 DMUL R2, R8, 8.98846567431157953865e+307 ;  /* 0x7fe0000008028828 */ /* 0x000fe20000000000 */
[----:B------:R-:W-:Y:S02]  /*1910*/  MOV R19, 0x3fc00000 ;  /* 0x3fc0000000137802 */ /* 0x000fe40000000f00 */
[----:B------:R-:W-:Y:S02]  /*1920*/  SEL R14, R5, 0x63400000, !P1 ;  /* 0x63400000050e7807 */ /* 0x000fe40004800000 */
[----:B------:R-:W-:Y:S01]  /*1930*/  IADD3 R20, PT, PT, R19, -0x1, RZ ;  /* 0xffffffff13147810 */ /* 0x000fe20007ffe0ff */
[----:B------:R-:W0:Y:S04]  /*1940*/  MUFU.RCP64H R11, R3 ;  /* 0x00000003000b7308 */ /* 0x000e280000001800 */
[----:B------:R-:W-:-:S02]  /*1950*/  @!P0 LOP3.LUT R18, R3, 0x7ff00000, RZ, 0xc0, !PT ;  /* 0x7ff0000003128812 */ /* 0x000fc400078ec0ff */
[----:B------:R-:W-:-:S03]  /*1960*/  ISETP.GT.U32.AND P0, PT, R20, 0x7feffffe, PT ;  /* 0x7feffffe1400780c */ /* 0x000fc60003f04070 */
[----:B------:R-:W-:-:S05]  /*1970*/  VIADD R20, R18, 0xffffffff ;  /* 0xffffffff12147836 */ /* 0x000fca0000000000 */
[----:B------:R-:W-:Y:S01]  /*1980*/  ISETP.GT.U32.OR P0, PT, R20, 0x7feffffe, P0 ;  /* 0x7feffffe1400780c */ /* 0x000fe20000704470 */
[----:B0-----:R-:W-:-:S08]  /*1990*/  DFMA R12, R10, -R2, 1 ;  /* 0x3ff000000a0c742b */ /* 0x001fd00000000802 */
[----:B------:R-:W-:-:S08]  /*19a0*/  DFMA R12, R12, R12, R12 ;  /* 0x0000000c0c0c722b */ /* 0x000fd0000000000c */
[----:B------:R-:W-:-:S08]  /*19b0*/  DFMA R12, R10, R12, R10 ;  /* 0x0000000c0a0c722b */ /* 0x000fd0000000000a */
[----:B------:R-:W-:-:S08]  /*19c0*/  DFMA R10, R12, -R2, 1 ;  /* 0x3ff000000c0a742b */ /* 0x000fd00000000802 */
[----:B------:R-:W-:Y:S01]  /*19d0*/  DFMA R12, R12, R10, R12 ;  /* 0x0000000a0c0c722b */ /* 0x000fe2000000000c */
[----:B------:R-:W-:Y:S01]  /*19e0*/  LOP3.LUT R11, R14, 0x33333, RZ, 0xfc, !PT ;  /* 0x000333330e0b7812 */ /* 0x000fe200078efcff */
[----:B------:R-:W-:-:S06]  /*19f0*/  IMAD.MOV.U32 R10, RZ, RZ, 0x33333334 ;  /* 0x33333334ff0a7424 */ /* 0x000fcc00078e00ff */
[----:B------:R-:W-:-:S08]  /*1a00*/  DMUL R14, R12, R10 ;  /* 0x0000000a0c0e7228 */ /* 0x000fd00000000000 */
[----:B------:R-:W-:-:S08]  /*1a10*/  DFMA R16, R14, -R2, R10 ;  /* 0x800000020e10722b */ /* 0x000fd0000000000a */
[----:B------:R-:W-:Y:S01]  /*1a20*/  DFMA R12, R12, R16, R14 ;  /* 0x000000100c0c722b */ /* 0x000fe2000000000e */
[----:B------:R-:W-:Y:S10]  /*1a30*/  @P0 BRA `(.L_x_48) ;  /* 0x0000000000740947 */ /* 0x000ff40003800000 */
[----:B------:R-:W-:Y:S02]  /*1a40*/  LOP3.LUT R16, R9, 0x7ff00000, RZ, 0xc0, !PT ;  /* 0x7ff0000009107812 */ /* 0x000fe400078ec0ff */
[----:B------:R-:W-:Y:S02]  /*1a50*/  MOV R14, 0x3fc00000 ;  /* 0x3fc00000000e7802 */ /* 0x000fe40000000f00 */
[----:B------:R-:W-:Y:S01]  /*1a60*/  ISETP.LE.U32.AND P0, PT, R16, 0x3fc00000, PT ;  /* 0x3fc000001000780c */ /* 0x000fe20003f03070 */
[----:B------:R-:W-:Y:S01]  /*1a70*/  IMAD.MOV R15, RZ, RZ, -R16 ;  /* 0x000000ffff0f7224 */ /* 0x000fe200078e0a10 */
[----:B------:R-:W-:Y:S02]  /*1a80*/  MOV R16, RZ ;  /* 0x000000ff00107202 */ /* 0x000fe40000000f00 */
[----:B------:R-:W-:Y:S02]  /*1a90*/  SEL R5, R5, 0x63400000, !P0 ;  /* 0x6340000005057807 */ /* 0x000fe40004000000 */
[----:B------:R-:W-:-:S04]  /*1aa0*/  VIADDMNMX R14, R15, R14, 0xb9600000, !PT ;  /* 0xb96000000f0e7446 */ /* 0x000fc8000780010e */
[----:B------:R-:W-:-:S04]  /*1ab0*/  VIMNMX R14, PT, PT, R14, 0x46a00000, PT ;  /* 0x46a000000e0e7848 */ /* 0x000fc80003fe0100 */
[----:B------:R-:W-:-:S05]  /*1ac0*/  IADD3 R5, PT, PT, R14, -R5, RZ ;  /* 0x800000050e057210 */ /* 0x000fca0007ffe0ff */
[----:B------:R-:W-:-:S06]  /*1ad0*/  VIADD R17, R5, 0x7fe00000 ;  /* 0x7fe0000005117836 */ /* 0x000fcc0000000000 */
[----:B------:R-:W-:-:S10]  /*1ae0*/  DMUL R14, R12, R16 ;  /* 0x000000100c0e7228 */ /* 0x000fd40000000000 */
[----:B------:R-:W-:-:S13]  /*1af0*/  FSETP.GTU.AND P0, PT, |R15|, 1.469367938527859385e-39, PT ;  /* 0x001000000f00780b */ /* 0x000fda0003f0c200 */
[----:B------:R-:W-:Y:S05]  /*1b00*/  @P0 BRA `(.L_x_49) ;  /* 0x0000000000840947 */ /* 0x000fea0003800000 */
[----:B------:R-:W-:Y:S01]  /*1b10*/  DFMA R2, R12, -R2, R10 ;  /* 0x800000020c02722b */ /* 0x000fe2000000000a */
[----:B------:R-:W-:-:S09]  /*1b20*/  IMAD.MOV.U32 R16, RZ, RZ, RZ ;  /* 0x000000ffff107224 */ /* 0x000fd200078e00ff */
[C---:B------:R-:W-:Y:S02]  /*1b30*/  FSETP.NEU.AND P0, PT, R3.reuse, RZ, PT ;  /* 0x000000ff0300720b */ /* 0x040fe40003f0d000 */
[----:B------:R-:W-:-:S04]  /*1b40*/  LOP3.LUT R9, R3, 0x80000000, R9, 0x48, !PT ;  /* 0x8000000003097812 */ /* 0x000fc800078e4809 */
[----:B------:R-:W-:-:S07]  /*1b50*/  LOP3.LUT R17, R9, R17, RZ, 0xfc, !PT ;  /* 0x0000001109117212 */ /* 0x000fce00078efcff */
[----:B------:R-:W-:Y:S05]  /*1b60*/  @!P0 BRA `(.L_x_49) ;  /* 0x00000000006c8947 */ /* 0x000fea0003800000 */
[C---:B------:R-:W-:Y:S01]  /*1b70*/  IADD3 R3, PT, PT, -R5.reuse, RZ, RZ ;  /* 0x000000ff05037210 */ /* 0x040fe20007ffe1ff */
[----:B------:R-:W-:Y:S01]  /*1b80*/  IMAD.MOV.U32 R2, RZ, RZ, RZ ;  /* 0x000000ffff027224 */ /* 0x000fe200078e00ff */
[----:B------:R-:W-:-:S05]  /*1b90*/  IADD3 R5, PT, PT, -R5, -0x43300000, RZ ;  /* 0xbcd0000005057810 */ /* 0x000fca0007ffe1ff */
[----:B------:R-:W-:Y:S02]  /*1ba0*/  DFMA R2, R14, -R2, R12 ;  /* 0x800000020e02722b */ /* 0x000fe4000000000c */
[----:B------:R-:W-:-:S08]  /*1bb0*/  DMUL.RP R12, R12, R16 ;  /* 0x000000100c0c7228 */ /* 0x000fd00000008000 */
[----:B------:R-:W-:Y:S02]  /*1bc0*/  FSETP.NEU.AND P0, PT, |R3|, R5, PT ;  /* 0x000000050300720b */ /* 0x000fe40003f0d200 */
[----:B------:R-:W-:Y:S02]  /*1bd0*/  LOP3.LUT R9, R13, R9, RZ, 0x3c, !PT ;  /* 0x000000090d097212 */ /* 0x000fe400078e3cff */
[----:B------:R-:W-:Y:S02]  /*1be0*/  FSEL R14, R12, R14, !P0 ;  /* 0x0000000e0c0e7208 */ /* 0x000fe40004000000 */
[----:B------:R-:W-:Y:S01]  /*1bf0*/  FSEL R15, R9, R15, !P0 ;  /* 0x0000000f090f7208 */ /* 0x000fe20004000000 */
[----:B------:R-:W-:Y:S06]  /*1c00*/  BRA `(.L_x_49) ;  /* 0x0000000000447947 */ /* 0x000fec0003800000 */
.L_x_48:
[----:B------:R-:W-:-:S14]  /*1c10*/  DSETP.NAN.AND P0, PT, R8, R8, PT ;  /* 0x000000080800722a */ /* 0x000fdc0003f08000 */
[----:B------:R-:W-:Y:S05]  /*1c20*/  @P0 BRA `(.L_x_50) ;  /* 0x0000000000340947 */ /* 0x000fea0003800000 */
[----:B------:R-:W-:Y:S01]  /*1c30*/  ISETP.NE.AND P0, PT, R19, R18, PT ;  /* 0x000000121300720c */ /* 0x000fe20003f05270 */
[----:B------:R-:W-:Y:S01]  /*1c40*/  IMAD.MOV.U32 R15, RZ, RZ, -0x80000 ;  /* 0xfff80000ff0f7424 */ /* 0x000fe200078e00ff */
[----:B------:R-:W-:-:S11]  /*1c50*/  MOV R14, 0x0 ;  /* 0x00000000000e7802 */ /* 0x000fd60000000f00 */
[----:B------:R-:W-:Y:S05]  /*1c60*/  @!P0 BRA `(.L_x_49) ;  /* 0x00000000002c8947 */ /* 0x000fea0003800000 */
[----:B------:R-:W-:Y:S02]  /*1c70*/  ISETP.NE.AND P0, PT, R19, 0x7ff00000, PT ;  /* 0x7ff000001300780c */ /* 0x000fe40003f05270 */
[----:B------:R-:W-:Y:S02]  /*1c80*/  LOP3.LUT R8, R9, 0x3fc33333, RZ, 0x3c, !PT ;  /* 0x3fc3333309087812 */ /* 0x000fe400078e3cff */
[----:B------:R-:W-:Y:S02]  /*1c90*/  ISETP.EQ.OR P0, PT, R18, RZ, !P0 ;  /* 0x000000ff1200720c */ /* 0x000fe40004702670 */
[----:B------:R-:W-:-:S11]  /*1ca0*/  LOP3.LUT R15, R8, 0x80000000, RZ, 0xc0, !PT ;  /* 0x80000000080f7812 */ /* 0x000fd600078ec0ff */
[----:B------:R-:W-:Y:S02]  /*1cb0*/  @P0 LOP3.LUT R2, R15, 0x7ff00000, RZ, 0xfc, !PT ;  /* 0x7ff000000f020812 */ /* 0x000fe400078efcff */
[----:B------:R-:W-:Y:S01]  /*1cc0*/  @!P0 MOV R14, RZ ;  /* 0x000000ff000e8202 */ /* 0x000fe20000000f00 */
[----:B------:R-:W-:Y:S01]  /*1cd0*/  @P0 IMAD.MOV.U32 R14, RZ, RZ, RZ ;  /* 0x000000ffff0e0224 */ /* 0x000fe200078e00ff */
[----:B------:R-:W-:Y:S01]  /*1ce0*/  @P0 MOV R15, R2 ;  /* 0x00000002000f0202 */ /* 0x000fe20000000f00 */
[----:B------:R-:W-:Y:S06]  /*1cf0*/  BRA `(.L_x_49) ;  /* 0x0000000000087947 */ /* 0x000fec0003800000 */
.L_x_50:
[----:B------:R-:W-:Y:S01]  /*1d00*/  LOP3.LUT R15, R9, 0x80000, RZ, 0xfc, !PT ;  /* 0x00080000090f7812 */ /* 0x000fe200078efcff */
[----:B------:R-:W-:-:S07]  /*1d10*/  IMAD.MOV.U32 R14, RZ, RZ, R8 ;  /* 0x000000ffff0e7224 */ /* 0x000fce00078e0008 */
.L_x_49:
[----:B------:R-:W-:Y:S01]  /*1d20*/  MOV R2, R0 ;  /* 0x0000000000027202 */ /* 0x000fe20000000f00 */
[----:B------:R-:W-:-:S04]  /*1d30*/  IMAD.MOV.U32 R3, RZ, RZ, 0x0 ;  /* 0x00000000ff037424 */ /* 0x000fc800078e00ff */
[----:B------:R-:W-:Y:S05]  /*1d40*/  RET.REL.NODEC R2 `(_Z14pageRankKernelPKiS0_PKfPfi) ;  /* 0xffffffe002ac7950 */ /* 0x000fea0003c3ffff */
        .weak           $__internal_2_$__cuda_sm3x_div_rn_noftz_f32_slowpath
        .type           $__internal_2_$__cuda_sm3x_div_rn_noftz_f32_slowpath,@function
        .size           $__internal_2_$__cuda_sm3x_div_rn_noftz_f32_slowpath,(.L_x_65 - $__internal_2_$__cuda_sm3x_div_rn_noftz_f32_slowpath)
$__internal_2_$__cuda_sm3x_div_rn_noftz_f32_slowpath:
[----:B------:R-:W-:Y:S01]  /*1d50*/  SHF.R.U32.HI R10, RZ, 0x17, R0 ;  /* 0x00000017ff0a7819 */ /* 0x000fe20000011600 */
[----:B------:R-:W-:Y:S01]  /*1d60*/  BSSY.RECONVERGENT B1, `(.L_x_51) ;  /* 0x0000062000017945 */ /* 0x000fe20003800200 */
[----:B------:R-:W-:Y:S02]  /*1d70*/  SHF.R.U32.HI R19, RZ, 0x17, R3 ;  /* 0x00000017ff137819 */ /* 0x000fe40000011603 */
[----:B------:R-:W-:Y:S02]  /*1d80*/  LOP3.LUT R10, R10, 0xff, RZ, 0xc0, !PT ;  /* 0x000000ff0a0a7812 */ /* 0x000fe400078ec0ff */
[----:B------:R-:W-:Y:S02]  /*1d90*/  LOP3.LUT R19, R19, 0xff, RZ, 0xc0, !PT ;  /* 0x000000ff13137812 */ /* 0x000fe400078ec0ff */
[----:B------:R-:W-:-:S03]  /*1da0*/  IADD3 R20, PT, PT, R10, -0x1, RZ ;  /* 0xffffffff0a147810 */ /* 0x000fc60007ffe0ff */
[----:B------:R-:W-:Y:S01]  /*1db0*/  VIADD R21, R19, 0xffffffff ;  /* 0xffffffff13157836 */ /* 0x000fe20000000000 */
[----:B------:R-:W-:-:S04]  /*1dc0*/  ISETP.GT.U32.AND P0, PT, R20, 0xfd, PT ;  /* 0x000000fd1400780c */ /* 0x000fc80003f04070 */
[----:B------:R-:W-:-:S13]  /*1dd0*/  ISETP.GT.U32.OR P0, PT, R21, 0xfd, P0 ;  /* 0x000000fd1500780c */ /* 0x000fda0000704470 */
[----:B------:R-:W-:Y:S01]  /*1de0*/  @!P0 MOV R11, RZ ;  /* 0x000000ff000b8202 */ /* 0x000fe20000000f00 */
[----:B------:R-:W-:Y:S06]  /*1df0*/  @!P0 BRA `(.L_x_52) ;  /* 0x00000000005c8947 */ /* 0x000fec0003800000 */
[----:B------:R-:W-:Y:S02]  /*1e00*/  FSETP.GTU.FTZ.AND P0, PT, |R3|, +INF , PT ;  /* 0x7f8000000300780b */ /* 0x000fe40003f1c200 */
[----:B------:R-:W-:-:S04]  /*1e10*/  FSETP.GTU.FTZ.AND P1, PT, |R0|, +INF , PT ;  /* 0x7f8000000000780b */ /* 0x000fc80003f3c200 */
[----:B------:R-:W-:-:S13]  /*1e20*/  PLOP3.LUT P0, PT, P0, P1, PT, 0xf8, 0x8f ;  /* 0x00000000008f781c */ /* 0x000fda0000703f70 */
[----:B------:R-:W-:Y:S05]  /*1e30*/  @P0 BRA `(.L_x_53) ;  /* 0x00000004004c0947 */ /* 0x000fea0003800000 */
[----:B------:R-:W-:-:S13]  /*1e40*/  LOP3.LUT P0, RZ, R0, 0x7fffffff, R3, 0xc8, !PT ;  /* 0x7fffffff00ff7812 */ /* 0x000fda000780c803 */
[----:B------:R-:W-:Y:S05]  /*1e50*/  @!P0 BRA `(.L_x_54) ;  /* 0x00000004003c8947 */ /* 0x000fea0003800000 */
[C---:B------:R-:W-:Y:S02]  /*1e60*/  FSETP.NEU.FTZ.AND P3, PT, |R3|.reuse, +INF , PT ;  /* 0x7f8000000300780b */ /* 0x040fe40003f7d200 */
[----:B------:R-:W-:Y:S02]  /*1e70*/  FSETP.NEU.FTZ.AND P1, PT, |R0|, +INF , PT ;  /* 0x7f8000000000780b */ /* 0x000fe40003f3d200 */
[----:B------:R-:W-:-:S11]  /*1e80*/  FSETP.NEU.FTZ.AND P0, PT, |R3|, +INF , PT ;  /* 0x7f8000000300780b */ /* 0x000fd60003f1d200 */
[----:B------:R-:W-:Y:S05]  /*1e90*/  @!P1 BRA !P3, `(.L_x_54) ;  /* 0x00000004002c9947 */ /* 0x000fea0005800000 */
[----:B------:R-:W-:-:S04]  /*1ea0*/  LOP3.LUT P3, RZ, R3, 0x7fffffff, RZ, 0xc0, !PT ;  /* 0x7fffffff03ff7812 */ /* 0x000fc8000786c0ff */
[----:B------:R-:W-:-:S13]  /*1eb0*/  PLOP3.LUT P1, PT, P1, P3, PT, 0x2f, 0xf2 ;  /* 0x0000000000f2781c */ /* 0x000fda0000f26577 */
[----:B------:R-:W-:Y:S05]  /*1ec0*/  @P1 BRA `(.L_x_55) ;  /* 0x0000000400181947 */ /* 0x000fea0003800000 */
[----:B------:R-:W-:-:S04]  /*1ed0*/  LOP3.LUT P1, RZ, R0, 0x7fffffff, RZ, 0xc0, !PT ;  /* 0x7fffffff00ff7812 */ /* 0x000fc8000782c0ff */
[----:B------:R-:W-:-:S13]  /*1ee0*/  PLOP3.LUT P0, PT, P0, P1, PT, 0x2f, 0xf2 ;  /* 0x0000000000f2781c */ /* 0x000fda0000702577 */
[----:B------:R-:W-:Y:S05]  /*1ef0*/  @P0 BRA `(.L_x_56) ;  /* 0x0000000400000947 */ /* 0x000fea0003800000 */
[----:B------:R-:W-:Y:S02]  /*1f00*/  ISETP.GE.AND P0, PT, R21, RZ, PT ;  /* 0x000000ff1500720c */ /* 0x000fe40003f06270 */
[----:B------:R-:W-:-:S11]  /*1f10*/  ISETP.GE.AND P1, PT, R20, RZ, PT ;  /* 0x000000ff1400720c */ /* 0x000fd60003f26270 */
[----:B------:R-:W-:Y:S01]  /*1f20*/  @P0 IMAD.MOV.U32 R11, RZ, RZ, RZ ;  /* 0x000000ffff0b0224 */ /* 0x000fe200078e00ff */
[----:B------:R-:W-:Y:S01]  /*1f30*/  @!P0 MOV R11, 0xffffffc0 ;  /* 0xffffffc0000b8802 */ /* 0x000fe20000000f00 */
[----:B------:R-:W-:Y:S01]  /*1f40*/  @!P0 FFMA R3, R3, 1.84467440737095516160e+19, RZ ;  /* 0x5f80000003038823 */ /* 0x000fe200000000ff */
[----:B------:R-:W-:-:S03]  /*1f50*/  @!P1 FFMA R0, R0, 1.84467440737095516160e+19, RZ ;  /* 0x5f80000000009823 */ /* 0x000fc600000000ff */
[----:B------:R-:W-:-:S07]  /*1f60*/  @!P1 VIADD R11, R11, 0x40 ;  /* 0x000000400b0b9836 */ /* 0x000fce0000000000 */
.L_x_52:
[----:B------:R-:W-:Y:S01]  /*1f70*/  LEA R21, R10, 0xc0800000, 0x17 ;  /* 0xc08000000a157811 */ /* 0x000fe200078eb8ff */
[----:B------:R-:W-:Y:S01]  /*1f80*/  VIADD R19, R19, 0xffffff81 ;  /* 0xffffff8113137836 */ /* 0x000fe20000000000 */
[----:B------:R-:W-:Y:S02]  /*1f90*/  BSSY.RECONVERGENT B2, `(.L_x_57) ;  /* 0x0000035000027945 */ /* 0x000fe40003800200 */
[----:B------:R-:W-:Y:S01]  /*1fa0*/  IADD3 R22, PT, PT, -R21, R0, RZ ;  /* 0x0000000015167210 */ /* 0x000fe20007ffe1ff */
[C---:B------:R-:W-:Y:S01]  /*1fb0*/  IMAD R0, R19.reuse, -0x800000, R3 ;  /* 0xff80000013007824 */ /* 0x040fe200078e0203 */
[----:B------:R-:W-:Y:S02]  /*1fc0*/  IADD3 R10, PT, PT, R19, 0x7f, -R10 ;  /* 0x0000007f130a7810 */ /* 0x000fe40007ffe80a */
[----:B------:R-:W0:Y:S01]  /*1fd0*/  MUFU.RCP R20, R22 ;  /* 0x0000001600147308 */ /* 0x000e220000001000 */
[----:B------:R-:W-:Y:S01]  /*1fe0*/  FADD.FTZ R21, -R22, -RZ ;  /* 0x800000ff16157221 */ /* 0x000fe20000010100 */
[----:B------:R-:W-:-:S03]  /*1ff0*/  IADD3 R11, PT, PT, R10, R11, RZ ;  /* 0x0000000b0a0b7210 */ /* 0x000fc60007ffe0ff */
[----:B0-----:R-:W-:-:S04]  /*2000*/  FFMA R23, R20, R21, 1 ;  /* 0x3f80000014177423 */ /* 0x001fc80000000015 */
[----:B------:R-:W-:-:S04]  /*2010*/  FFMA R23, R20, R23, R20 ;  /* 0x0000001714177223 */ /* 0x000fc80000000014 */
[----:B------:R-:W-:-:S04]  /*2020*/  FFMA R20, R0, R23, RZ ;  /* 0x0000001700147223 */ /* 0x000fc800000000ff */
[----:B------:R-:W-:-:S04]  /*2030*/  FFMA R3, R21, R20, R0 ;  /* 0x0000001415037223 */ /* 0x000fc80000000000 */
[----:B------:R-:W-:-:S04]  /*2040*/  FFMA R20, R23, R3, R20 ;  /* 0x0000000317147223 */ /* 0x000fc80000000014 */
[----:B------:R-:W-:-:S04]  /*2050*/  FFMA R21, R21, R20, R0 ;  /* 0x0000001415157223 */ /* 0x000fc80000000000 */
[----:B------:R-:W-:-:S05]  /*2060*/  FFMA R0, R23, R21, R20 ;  /* 0x0000001517007223 */ /* 0x000fca0000000014 */
[----:B------:R-:W-:-:S04]  /*2070*/  SHF.R.U32.HI R3, RZ, 0x17, R0 ;  /* 0x00000017ff037819 */ /* 0x000fc80000011600 */
[----:B------:R-:W-:-:S05]  /*2080*/  LOP3.LUT R10, R3, 0xff, RZ, 0xc0, !PT ;  /* 0x000000ff030a7812 */ /* 0x000fca00078ec0ff */
[----:B------:R-:W-:-:S05]  /*2090*/  IMAD.IADD R3, R10, 0x1, R11 ;  /* 0x000000010a037824 */ /* 0x000fca00078e020b */
[----:B------:R-:W-:-:S04]  /*20a0*/  IADD3 R10, PT, PT, R3, -0x1, RZ ;  /* 0xffffffff030a7810 */ /* 0x000fc80007ffe0ff */
[----:B------:R-:W-:-:S13]  /*20b0*/  ISETP.GE.U32.AND P0, PT, R10, 0xfe, PT ;  /* 0x000000fe0a00780c */ /* 0x000fda0003f06070 */
[----:B------:R-:W-:Y:S05]  /*20c0*/  @!P0 BRA `(.L_x_58) ;  /* 0x0000000000808947 */ /* 0x000fea0003800000 */
[----:B------:R-:W-:-:S13]  /*20d0*/  ISETP.GT.AND P0, PT, R3, 0xfe, PT ;  /* 0x000000fe0300780c */ /* 0x000fda0003f04270 */
[----:B------:R-:W-:Y:S05]  /*20e0*/  @P0 BRA `(.L_x_59) ;  /* 0x00000000006c0947 */ /* 0x000fea0003800000 */
[----:B------:R-:W-:-:S13]  /*20f0*/  ISETP.GE.AND P0, PT, R3, 0x1, PT ;  /* 0x000000010300780c */ /* 0x000fda0003f06270 */
[----:B------:R-:W-:Y:S05]  /*2100*/  @P0 BRA `(.L_x_60) ;  /* 0x0000000000740947 */ /* 0x000fea0003800000 */
[----:B------:R-:W-:Y:S02]  /*2110*/  ISETP.GE.AND P0, PT, R3, -0x18, PT ;  /* 0xffffffe80300780c */ /* 0x000fe40003f06270 */
[----:B------:R-:W-:-:S11]  /*2120*/  LOP3.LUT R0, R0, 0x80000000, RZ, 0xc0, !PT ;  /* 0x8000000000007812 */ /* 0x000fd600078ec0ff */
[----:B------:R-:W-:Y:S05]  /*2130*/  @!P0 BRA `(.L_x_60) ;  /* 0x0000000000688947 */ /* 0x000fea0003800000 */
[-CC-:B------:R-:W-:Y:S01]  /*2140*/  FFMA.RZ R10, R23, R21.reuse, R20.reuse ;  /* 0x00000015170a7223 */ /* 0x180fe2000000c014 */
[----:B------:R-:W-:Y:S02]  /*2150*/  VIADD R19, R3, 0x20 ;  /* 0x0000002003137836 */ /* 0x000fe40000000000 */
[CCC-:B------:R-:W-:Y:S01]  /*2160*/  FFMA.RP R11, R23.reuse, R21.reuse, R20.reuse ;  /* 0x00000015170b7223 */ /* 0x1c0fe20000008014 */
[----:B------:R-:W-:Y:S01]  /*2170*/  FFMA.RM R20, R23, R21, R20 ;  /* 0x0000001517147223 */ /* 0x000fe20000004014 */
[C---:B------:R-:W-:Y:S02]  /*2180*/  ISETP.NE.AND P3, PT, R3.reuse, RZ, PT ;  /* 0x000000ff0300720c */ /* 0x040fe40003f65270 */
[----:B------:R-:W-:Y:S02]  /*2190*/  LOP3.LUT R10, R10, 0x7fffff, RZ, 0xc0, !PT ;  /* 0x007fffff0a0a7812 */ /* 0x000fe400078ec0ff */
[----:B------:R-:W-:Y:S02]  /*21a0*/  ISETP.NE.AND P1, PT, R3, RZ, PT ;  /* 0x000000ff0300720c */ /* 0x000fe40003f25270 */
[----:B------:R-:W-:-:S02]  /*21b0*/  LOP3.LUT R10, R10, 0x800000, RZ, 0xfc, !PT ;  /* 0x008000000a0a7812 */ /* 0x000fc400078efcff */
[----:B------:R-:W-:Y:S02]  /*21c0*/  IADD3 R3, PT, PT, -R3, RZ, RZ ;  /* 0x000000ff03037210 */ /* 0x000fe40007ffe1ff */
[----:B------:R-:W-:Y:S02]  /*21d0*/  SHF.L.U32 R19, R10, R19, RZ ;  /* 0x000000130a137219 */ /* 0x000fe400000006ff */
[----:B------:R-:W-:Y:S02]  /*21e0*/  FSETP.NEU.FTZ.AND P0, PT, R11, R20, PT ;  /* 0x000000140b00720b */ /* 0x000fe40003f1d000 */
[----:B------:R-:W-:Y:S02]  /*21f0*/  SEL R3, R3, RZ, P3 ;  /* 0x000000ff03037207 */ /* 0x000fe40001800000 */
[----:B------:R-:W-:Y:S02]  /*2200*/  ISETP.NE.AND P1, PT, R19, RZ, P1 ;  /* 0x000000ff1300720c */ /* 0x000fe40000f25270 */
[----:B------:R-:W-:-:S02]  /*2210*/  SHF.R.U32.HI R20, RZ, R3, R10 ;  /* 0x00000003ff147219 */ /* 0x000fc4000001160a */
[----:B------:R-:W-:Y:S02]  /*2220*/  PLOP3.LUT P0, PT, P0, P1, PT, 0xf8, 0x8f ;  /* 0x00000000008f781c */ /* 0x000fe40000703f70 */
[----:B------:R-:W-:Y:S02]  /*2230*/  SHF.R.U32.HI R10, RZ, 0x1, R20 ;  /* 0x00000001ff0a7819 */ /* 0x000fe40000011614 */
[----:B------:R-:W-:-:S04]  /*2240*/  SEL R3, RZ, 0x1, !P0 ;  /* 0x00000001ff037807 */ /* 0x000fc80004000000 */
[----:B------:R-:W-:-:S04]  /*2250*/  LOP3.LUT R3, R3, 0x1, R10, 0xf8, !PT ;  /* 0x0000000103037812 */ /* 0x000fc800078ef80a */
[----:B------:R-:W-:-:S05]  /*2260*/  LOP3.LUT R3, R3, R20, RZ, 0xc0, !PT ;  /* 0x0000001403037212 */ /* 0x000fca00078ec0ff */
[----:B------:R-:W-:-:S05]  /*2270*/  IMAD.IADD R3, R10, 0x1, R3 ;  /* 0x000000010a037824 */ /* 0x000fca00078e0203 */
[----:B------:R-:W-:Y:S01]  /*2280*/  LOP3.LUT R0, R3, R0, RZ, 0xfc, !PT ;  /* 0x0000000003007212 */ /* 0x000fe200078efcff */
[----:B------:R-:W-:Y:S06]  /*2290*/  BRA `(.L_x_60) ;  /* 0x0000000000107947 */ /* 0x000fec0003800000 */
.L_x_59:
[----:B------:R-:W-:-:S04]  /*22a0*/  LOP3.LUT R0, R0, 0x80000000, RZ, 0xc0, !PT ;  /* 0x8000000000007812 */ /* 0x000fc800078ec0ff */
[----:B------:R-:W-:Y:S01]  /*22b0*/  LOP3.LUT R0, R0, 0x7f800000, RZ, 0xfc, !PT ;  /* 0x7f80000000007812 */ /* 0x000fe200078efcff */
[----:B------:R-:W-:Y:S06]  /*22c0*/  BRA `(.L_x_60) ;  /* 0x0000000000047947 */ /* 0x000fec0003800000 */
.L_x_58:
[----:B------:R-:W-:-:S07]  /*22d0*/  LEA R0, R11, R0, 0x17 ;  /* 0x000000000b007211 */ /* 0x000fce00078eb8ff */
.L_x_60:
[----:B------:R-:W-:Y:S05]  /*22e0*/  BSYNC.RECONVERGENT B2 ;  /* 0x0000000000027941 */ /* 0x000fea0003800200 */
.L_x_57:
[----:B------:R-:W-:Y:S05]  /*22f0*/  BRA `(.L_x_61) ;  /* 0x0000000000207947 */ /* 0x000fea0003800000 */
.L_x_56:
[----:B------:R-:W-:-:S04]  /*2300*/  LOP3.LUT R0, R0, 0x80000000, R3, 0x48, !PT ;  /* 0x8000000000007812 */ /* 0x000fc800078e4803 */
[----:B------:R-:W-:Y:S01]  /*2310*/  LOP3.LUT R0, R0, 0x7f800000, RZ, 0xfc, !PT ;  /* 0x7f80000000007812 */ /* 0x000fe200078efcff */
[----:B------:R-:W-:Y:S06]  /*2320*/  BRA `(.L_x_61) ;  /* 0x0000000000147947 */ /* 0x000fec0003800000 */
.L_x_55:
[----:B------:R-:W-:Y:S01]  /*2330*/  LOP3.LUT R0, R0, 0x80000000, R3, 0x48, !PT ;  /* 0x8000000000007812 */ /* 0x000fe200078e4803 */
[----:B------:R-:W-:Y:S06]  /*2340*/  BRA `(.L_x_61) ;  /* 0x00000000000c7947 */ /* 0x000fec0003800000 */
.L_x_54:
[----:B------:R-:W0:Y:S01]  /*2350*/  MUFU.RSQ R0, -QNAN ;  /* 0xffc0000000007908 */ /* 0x000e220000001400 */
[----:B------:R-:W-:Y:S05]  /*2360*/  BRA `(.L_x_61) ;  /* 0x0000000000047947 */ /* 0x000fea0003800000 */
.L_x_53:
[----:B------:R-:W-:-:S07]  /*2370*/  FADD.FTZ R0, R3, R0 ;  /* 0x0000000003007221 */ /* 0x000fce0000010000 */
.L_x_61:
[----:B------:R-:W-:Y:S05]  /*2380*/  BSYNC.RECONVERGENT B1 ;  /* 0x0000000000017941 */ /* 0x000fea0003800200 */
.L_x_51:
[----:B------:R-:W-:-:S04]  /*2390*/  HFMA2 R3, -RZ, RZ, 0, 0 ;  /* 0x00000000ff037431 */ /* 0x000fc800000001ff */
[----:B0-----:R-:W-:Y:S05]  /*23a0*/  RET.REL.NODEC R2 `(_Z14pageRankKernelPKiS0_PKfPfi) ;  /* 0xffffffdc02147950 */ /* 0x001fea0003c3ffff */
.L_x_62:
        /* <DEDUP_REMOVED lines=13> */
.L_x_65:


//--------------------- .nv.shared.reserved.0     --------------------------
	.section	.nv.shared.reserved.0,"aw",@nobits
	.weak		__nv_reservedSMEM_offset_0_alias
	.size		__nv_reservedSMEM_offset_0_alias, 0, 64
	.other		__nv_reservedSMEM_offset_0_alias,@"STO_CUDA_RESERVED_SHARED STV_DEFAULT"
__nv_reservedSMEM_offset_0_alias:
	.zero		0
	.zero		64


//--------------------- .nv.constant0._Z18initializePageRankPfi --------------------------
	.section	.nv.constant0._Z18initializePageRankPfi,"a",@progbits
	.sectionflags	@""
	.align	4
.nv.constant0._Z18initializePageRankPfi:
	.zero		908


//--------------------- .nv.constant0._Z14pageRankKernelPKiS0_PKfPfi --------------------------
	.section	.nv.constant0._Z14pageRankKernelPKiS0_PKfPfi,"a",@progbits
	.sectionflags	@""
	.align	4
.nv.constant0._Z14pageRankKernelPKiS0_PKfPfi:
	.zero		932


//--------------------- SYMBOLS --------------------------

	.type		.nv.reservedSmem.offset0,@object
	.size		.nv.reservedSmem.offset0,0x4
